//
// Generated by NVIDIA NVVM Compiler
//
// Compiler Build ID: CL-36424714
// Cuda compilation tools, release 13.0, V13.0.88
// Based on NVVM 20.0.0
//

.version 9.0
.target sm_100
.address_size 64

	// .globl	_Z8data_genPfS_ffffi
.global .align 4 .f32 PI = 0f40490FDA;
.extern .shared .align 16 .b8 temp[];

.visible .entry _Z8data_genPfS_ffffi(
	.param .u64 .ptr .align 1 _Z8data_genPfS_ffffi_param_0,
	.param .u64 .ptr .align 1 _Z8data_genPfS_ffffi_param_1,
	.param .f32 _Z8data_genPfS_ffffi_param_2,
	.param .f32 _Z8data_genPfS_ffffi_param_3,
	.param .f32 _Z8data_genPfS_ffffi_param_4,
	.param .f32 _Z8data_genPfS_ffffi_param_5,
	.param .u32 _Z8data_genPfS_ffffi_param_6
)
{
	.reg .pred 	%p<4>;
	.reg .b32 	%r<11>;
	.reg .b32 	%f<51>;
	.reg .b64 	%rd<8>;

	ld.param.u64 	%rd1, [_Z8data_genPfS_ffffi_param_0];
	ld.param.u64 	%rd2, [_Z8data_genPfS_ffffi_param_1];
	ld.param.f32 	%f1, [_Z8data_genPfS_ffffi_param_2];
	ld.param.f32 	%f2, [_Z8data_genPfS_ffffi_param_3];
	ld.param.f32 	%f3, [_Z8data_genPfS_ffffi_param_4];
	ld.param.f32 	%f4, [_Z8data_genPfS_ffffi_param_5];
	ld.param.u32 	%r2, [_Z8data_genPfS_ffffi_param_6];
	mov.u32 	%r3, %tid.x;
	mov.u32 	%r4, %ntid.x;
	mov.u32 	%r5, %ctaid.x;
	mad.lo.s32 	%r1, %r4, %r5, %r3;
	setp.lt.s32 	%p1, %r1, 1;
	setp.gt.s32 	%p2, %r1, %r2;
	or.pred  	%p3, %p1, %p2;
	@%p3 bra 	$L__BB0_2;
	cvta.to.global.u64 	%rd3, %rd1;
	cvta.to.global.u64 	%rd4, %rd2;
	cvt.rn.f32.u32 	%f5, %r1;
	fma.rn.f32 	%f6, %f2, %f5, %f1;
	add.s32 	%r6, %r1, -1;
	cvt.rn.f32.u32 	%f7, %r6;
	fma.rn.f32 	%f8, %f2, %f7, %f1;
	ld.global.f32 	%f9, [PI];
	add.f32 	%f10, %f9, %f9;
	sqrt.rn.f32 	%f11, %f10;
	mul.f32 	%f12, %f4, %f11;
	rcp.rn.f32 	%f13, %f12;
	sub.f32 	%f14, %f6, %f3;
	mul.f32 	%f15, %f14, 0f3F000000;
	mul.f32 	%f16, %f4, %f4;
	neg.f32 	%f17, %f14;
	mul.f32 	%f18, %f15, %f17;
	div.rn.f32 	%f19, %f18, %f16;
	fma.rn.f32 	%f20, %f19, 0f3BBB989D, 0f3F000000;
	cvt.sat.f32.f32 	%f21, %f20;
	mov.f32 	%f22, 0f4B400001;
	mov.f32 	%f23, 0f437C0000;
	fma.rm.f32 	%f24, %f21, %f23, %f22;
	add.f32 	%f25, %f24, 0fCB40007F;
	neg.f32 	%f26, %f25;
	fma.rn.f32 	%f27, %f19, 0f3FB8AA3B, %f26;
	fma.rn.f32 	%f28, %f19, 0f32A57060, %f27;
	mov.b32 	%r7, %f24;
	shl.b32 	%r8, %r7, 23;
	mov.b32 	%f29, %r8;
	ex2.approx.ftz.f32 	%f30, %f28;
	mul.f32 	%f31, %f30, %f29;
	sub.f32 	%f32, %f8, %f3;
	mul.f32 	%f33, %f32, 0f3F000000;
	neg.f32 	%f34, %f32;
	mul.f32 	%f35, %f33, %f34;
	div.rn.f32 	%f36, %f35, %f16;
	fma.rn.f32 	%f37, %f36, 0f3BBB989D, 0f3F000000;
	cvt.sat.f32.f32 	%f38, %f37;
	fma.rm.f32 	%f39, %f38, %f23, %f22;
	add.f32 	%f40, %f39, 0fCB40007F;
	neg.f32 	%f41, %f40;
	fma.rn.f32 	%f42, %f36, 0f3FB8AA3B, %f41;
	fma.rn.f32 	%f43, %f36, 0f32A57060, %f42;
	mov.b32 	%r9, %f39;
	shl.b32 	%r10, %r9, 23;
	mov.b32 	%f44, %r10;
	ex2.approx.ftz.f32 	%f45, %f43;
	mul.f32 	%f46, %f45, %f44;
	mul.f32 	%f47, %f13, %f46;
	fma.rn.f32 	%f48, %f13, %f31, %f47;
	mul.f32 	%f49, %f2, %f48;
	mul.f32 	%f50, %f49, 0f3F000000;
	mul.wide.u32 	%rd5, %r6, 4;
	add.s64 	%rd6, %rd3, %rd5;
	st.global.f32 	[%rd6], %f50;
	add.s64 	%rd7, %rd4, %rd5;
	st.global.f32 	[%rd7], %f6;
$L__BB0_2:
	ret;

}
	// .globl	_Z7bl_scanPfPKfi
.visible .entry _Z7bl_scanPfPKfi(
	.param .u64 .ptr .align 1 _Z7bl_scanPfPKfi_param_0,
	.param .u64 .ptr .align 1 _Z7bl_scanPfPKfi_param_1,
	.param .u32 _Z7bl_scanPfPKfi_param_2
)
{
	.reg .pred 	%p<8>;
	.reg .b32 	%r<42>;
	.reg .b32 	%f<11>;
	.reg .b64 	%rd<9>;

	ld.param.u64 	%rd1, [_Z7bl_scanPfPKfi_param_0];
	ld.param.u64 	%rd2, [_Z7bl_scanPfPKfi_param_1];
	ld.param.u32 	%r15, [_Z7bl_scanPfPKfi_param_2];
	cvta.to.global.u64 	%rd3, %rd2;
	mov.u32 	%r1, %tid.x;
	shl.b32 	%r2, %r1, 1;
	mul.wide.u32 	%rd4, %r2, 4;
	add.s64 	%rd5, %rd3, %rd4;
	ld.global.f32 	%f1, [%rd5];
	shl.b32 	%r17, %r1, 3;
	mov.u32 	%r18, temp;
	add.s32 	%r3, %r18, %r17;
	or.b32  	%r4, %r2, 1;
	ld.global.f32 	%f2, [%rd5+4];
	st.shared.v2.f32 	[%r3], {%f1, %f2};
	shr.s32 	%r37, %r15, 1;
	setp.lt.s32 	%p1, %r37, 1;
	mov.b32 	%r39, 1;
	@%p1 bra 	$L__BB1_5;
	mov.b32 	%r39, 1;
$L__BB1_2:
	bar.sync 	0;
	setp.ge.s32 	%p2, %r1, %r37;
	@%p2 bra 	$L__BB1_4;
	mul.lo.s32 	%r20, %r39, %r4;
	shl.b32 	%r21, %r20, 2;
	add.s32 	%r23, %r18, %r21;
	ld.shared.f32 	%f3, [%r23+-4];
	shl.b32 	%r24, %r39, 2;
	add.s32 	%r25, %r23, %r24;
	ld.shared.f32 	%f4, [%r25+-4];
	add.f32 	%f5, %f3, %f4;
	st.shared.f32 	[%r25+-4], %f5;
$L__BB1_4:
	shl.b32 	%r39, %r39, 1;
	shr.u32 	%r9, %r37, 1;
	setp.gt.u32 	%p3, %r37, 1;
	mov.u32 	%r37, %r9;
	@%p3 bra 	$L__BB1_2;
$L__BB1_5:
	setp.ne.s32 	%p4, %r1, 0;
	@%p4 bra 	$L__BB1_7;
	shl.b32 	%r26, %r15, 2;
	add.s32 	%r28, %r18, %r26;
	mov.b32 	%r29, 0;
	st.shared.u32 	[%r28+-4], %r29;
$L__BB1_7:
	setp.lt.s32 	%p5, %r15, 2;
	@%p5 bra 	$L__BB1_12;
	mov.b32 	%r40, 1;
$L__BB1_9:
	shr.u32 	%r39, %r39, 1;
	bar.sync 	0;
	setp.ge.u32 	%p6, %r1, %r40;
	@%p6 bra 	$L__BB1_11;
	mul.lo.s32 	%r31, %r39, %r4;
	shl.b32 	%r32, %r31, 2;
	add.s32 	%r34, %r18, %r32;
	ld.shared.f32 	%f6, [%r34+-4];
	shl.b32 	%r35, %r39, 2;
	add.s32 	%r36, %r34, %r35;
	ld.shared.f32 	%f7, [%r36+-4];
	st.shared.f32 	[%r34+-4], %f7;
	add.f32 	%f8, %f6, %f7;
	st.shared.f32 	[%r36+-4], %f8;
$L__BB1_11:
	shl.b32 	%r40, %r40, 1;
	setp.lt.s32 	%p7, %r40, %r15;
	@%p7 bra 	$L__BB1_9;
$L__BB1_12:
	cvta.to.global.u64 	%rd6, %rd1;
	bar.sync 	0;
	ld.shared.v2.f32 	{%f9, %f10}, [%r3];
	add.s64 	%rd8, %rd6, %rd4;
	st.global.f32 	[%rd8], %f9;
	st.global.f32 	[%rd8+4], %f10;
	ret;

}
	// .globl	_Z5ex2inPfS_i
.visible .entry _Z5ex2inPfS_i(
	.param .u64 .ptr .align 1 _Z5ex2inPfS_i_param_0,
	.param .u64 .ptr .align 1 _Z5ex2inPfS_i_param_1,
	.param .u32 _Z5ex2inPfS_i_param_2
)
{
	.reg .pred 	%p<4>;
	.reg .b32 	%r<8>;
	.reg .b32 	%f<6>;
	.reg .b64 	%rd<11>;

	ld.param.u64 	%rd4, [_Z5ex2inPfS_i_param_0];
	ld.param.u64 	%rd3, [_Z5ex2inPfS_i_param_1];
	ld.param.u32 	%r3, [_Z5ex2inPfS_i_param_2];
	cvta.to.global.u64 	%rd1, %rd4;
	mov.u32 	%r1, %tid.x;
	setp.ge.s32 	%p1, %r1, %r3;
	@%p1 bra 	$L__BB2_5;
	mul.wide.u32 	%rd5, %r1, 4;
	add.s64 	%rd2, %rd1, %rd5;
	ld.global.f32 	%f1, [%rd2];
	shl.b32 	%r4, %r1, 2;
	mov.u32 	%r5, temp;
	add.s32 	%r2, %r5, %r4;
	st.shared.f32 	[%r2], %f1;
	bar.sync 	0;
	setp.eq.s32 	%p2, %r1, 0;
	@%p2 bra 	$L__BB2_3;
	ld.shared.f32 	%f2, [%r2];
	add.s32 	%r6, %r1, -1;
	mul.wide.u32 	%rd6, %r6, 4;
	add.s64 	%rd7, %rd1, %rd6;
	st.global.f32 	[%rd7], %f2;
$L__BB2_3:
	add.s32 	%r7, %r3, -1;
	setp.ne.s32 	%p3, %r1, %r7;
	@%p3 bra 	$L__BB2_5;
	ld.shared.f32 	%f3, [%r2];
	cvta.to.global.u64 	%rd8, %rd3;
	add.s64 	%rd10, %rd8, %rd5;
	ld.global.f32 	%f4, [%rd10];
	add.f32 	%f5, %f3, %f4;
	st.global.f32 	[%rd2], %f5;
$L__BB2_5:
	ret;

}


// ===== COMPILED SASS (sm_100) =====

	.target	sm_100

	.elftype	@"ET_EXEC"


//--------------------- .note.nv.tkinfo           --------------------------
	.section	.note.nv.tkinfo,"",@"SHT_NOTE"
	.sectionflags	@"SHF_NOTE_NV_TKINFO"
	.tkinfo
        /*0018*/ 	.word	0x00000002
        /*0030*/ 	.string	""
        /*0030*/ 	.string	"ptxas"
        /*0030*/ 	.string	"Cuda compilation tools, release 13.0, V13.0.88"
        /*0030*/ 	.string	"Build cuda_13.0.r13.0/compiler.36424714_0"
        /*0030*/ 	.string	"-arch sm_100 -m 64 "



//--------------------- .note.nv.cuinfo           --------------------------
	.section	.note.nv.cuinfo,"",@"SHT_NOTE"
	.sectionflags	@"SHF_NOTE_NV_CUINFO"
        /*0018*/ 	.short	0x0002
        /*001a*/ 	.short	0x0064
        /*001c*/ 	.short	0x0082
	.zero		2


//--------------------- .nv.info                  --------------------------
	.section	.nv.info,"",@"SHT_CUDA_INFO"
	.align	4


	//----- nvinfo : EIATTR_REGCOUNT
	.align		4
        /*0000*/ 	.byte	0x04, 0x2f
        /*0002*/ 	.short	(.L_2 - .L_1)
	.align		4
.L_1:
        /*0004*/ 	.word	index@(_Z8data_genPfS_ffffi)
        /*0008*/ 	.word	0x00000013


	//----- nvinfo : EIATTR_FRAME_SIZE
	.align		4
.L_2:
        /*000c*/ 	.byte	0x04, 0x11
        /*000e*/ 	.short	(.L_4 - .L_3)
	.align		4
.L_3:
        /*0010*/ 	.word	index@($__internal_2_$__cuda_sm3x_div_rn_noftz_f32_slowpath)
        /*0014*/ 	.word	0x00000000


	//----- nvinfo : EIATTR_FRAME_SIZE
	.align		4
.L_4:
        /*0018*/ 	.byte	0x04, 0x11
        /*001a*/ 	.short	(.L_6 - .L_5)
	.align		4
.L_5:
        /*001c*/ 	.word	index@($__internal_1_$__cuda_sm20_sqrt_rn_f32_slowpath)
        /*0020*/ 	.word	0x00000000


	//----- nvinfo : EIATTR_FRAME_SIZE
	.align		4
.L_6:
        /*0024*/ 	.byte	0x04, 0x11
        /*0026*/ 	.short	(.L_8 - .L_7)
	.align		4
.L_7:
        /*0028*/ 	.word	index@($__internal_0_$__cuda_sm20_rcp_rn_f32_slowpath)
        /*002c*/ 	.word	0x00000000


	//----- nvinfo : EIATTR_FRAME_SIZE
	.align		4
.L_8:
        /*0030*/ 	.byte	0x04, 0x11
        /*0032*/ 	.short	(.L_10 - .L_9)
	.align		4
.L_9:
        /*0034*/ 	.word	index@(_Z8data_genPfS_ffffi)
        /*0038*/ 	.word	0x00000000


	//----- nvinfo : EIATTR_REGCOUNT
	.align		4
.L_10:
        /*003c*/ 	.byte	0x04, 0x2f
        /*003e*/ 	.short	(.L_12 - .L_11)
	.align		4
.L_11:
        /*0040*/ 	.word	index@(_Z7bl_scanPfPKfi)
        /*0044*/ 	.word	0x0000000d


	//----- nvinfo : EIATTR_FRAME_SIZE
	.align		4
.L_12:
        /*0048*/ 	.byte	0x04, 0x11
        /*004a*/ 	.short	(.L_14 - .L_13)
	.align		4
.L_13:
        /*004c*/ 	.word	index@(_Z7bl_scanPfPKfi)
        /*0050*/ 	.word	0x00000000


	//----- nvinfo : EIATTR_REGCOUNT
	.align		4
.L_14:
        /*0054*/ 	.byte	0x04, 0x2f
        /*0056*/ 	.short	(.L_16 - .L_15)
	.align		4
.L_15:
        /*0058*/ 	.word	index@(_Z5ex2inPfS_i)
        /*005c*/ 	.word	0x00000010


	//----- nvinfo : EIATTR_FRAME_SIZE
	.align		4
.L_16:
        /*0060*/ 	.byte	0x04, 0x11
        /*0062*/ 	.short	(.L_18 - .L_17)
	.align		4
.L_17:
        /*0064*/ 	.word	index@(_Z5ex2inPfS_i)
        /*0068*/ 	.word	0x00000000


	//----- nvinfo : EIATTR_MIN_STACK_SIZE
	.align		4
.L_18:
        /*006c*/ 	.byte	0x04, 0x12
        /*006e*/ 	.short	(.L_20 - .L_19)
	.align		4
.L_19:
        /*0070*/ 	.word	index@(_Z5ex2inPfS_i)
        /*0074*/ 	.word	0x00000000


	//----- nvinfo : EIATTR_MIN_STACK_SIZE
	.align		4
.L_20:
        /*0078*/ 	.byte	0x04, 0x12
        /*007a*/ 	.short	(.L_22 - .L_21)
	.align		4
.L_21:
        /*007c*/ 	.word	index@(_Z7bl_scanPfPKfi)
        /*0080*/ 	.word	0x00000000


	//----- nvinfo : EIATTR_MIN_STACK_SIZE
	.align		4
.L_22:
        /*0084*/ 	.byte	0x04, 0x12
        /*0086*/ 	.short	(.L_24 - .L_23)
	.align		4
.L_23:
        /*0088*/ 	.word	index@(_Z8data_genPfS_ffffi)
        /*008c*/ 	.word	0x00000000
.L_24:


//--------------------- .nv.compat                --------------------------
	.section	.nv.compat,"",@"SHT_CUDA_COMPAT_INFO"
	.align	4
        /*0000*/ 	.byte	0x02, 0x09, 0x00, 0x00, 0x02, 0x02, 0x01, 0x00, 0x02, 0x05, 0x05, 0x00, 0x03, 0x07, 0x01, 0x01
        /*0010*/ 	.byte	0x02, 0x03, 0x00, 0x00, 0x02, 0x06, 0x01, 0x00, 0x04, 0x0b, 0x08, 0x00, 0x01, 0x00, 0x00, 0x00
        /*0020*/ 	.byte	0x00, 0x00, 0x00, 0x00


//--------------------- .nv.info._Z5ex2inPfS_i    --------------------------
	.section	.nv.info._Z5ex2inPfS_i,"",@"SHT_CUDA_INFO"
	.sectionflags	@""
	.align	4


	//----- nvinfo : EIATTR_CUDA_API_VERSION
	.align		4
        /*0000*/ 	.byte	0x04, 0x37
        /*0002*/ 	.short	(.L_26 - .L_25)
.L_25:
        /*0004*/ 	.word	0x00000082


	//----- nvinfo : EIATTR_KPARAM_INFO
	.align		4
.L_26:
        /*0008*/ 	.byte	0x04, 0x17
        /*000a*/ 	.short	(.L_28 - .L_27)
.L_27:
        /*000c*/ 	.word	0x00000000
        /*0010*/ 	.short	0x0002
        /*0012*/ 	.short	0x0010
        /*0014*/ 	.byte	0x00, 0xf0, 0x11, 0x00


	//----- nvinfo : EIATTR_KPARAM_INFO
	.align		4
.L_28:
        /*0018*/ 	.byte	0x04, 0x17
        /*001a*/ 	.short	(.L_30 - .L_29)
.L_29:
        /*001c*/ 	.word	0x00000000
        /*0020*/ 	.short	0x0001
        /*0022*/ 	.short	0x0008
        /*0024*/ 	.byte	0x00, 0xf5, 0x21, 0x00


	//----- nvinfo : EIATTR_KPARAM_INFO
	.align		4
.L_30:
        /*0028*/ 	.byte	0x04, 0x17
        /*002a*/ 	.short	(.L_32 - .L_31)
.L_31:
        /*002c*/ 	.word	0x00000000
        /*0030*/ 	.short	0x0000
        /*0032*/ 	.short	0x0000
        /*0034*/ 	.byte	0x00, 0xf5, 0x21, 0x00


	//----- nvinfo : EIATTR_SPARSE_MMA_MASK
	.align		4
.L_32:
        /*0038*/ 	.byte	0x03, 0x50
        /*003a*/ 	.short	0x0000


	//----- nvinfo : EIATTR_MAXREG_COUNT
	.align		4
        /*003c*/ 	.byte	0x03, 0x1b
        /*003e*/ 	.short	0x00ff


	//----- nvinfo : EIATTR_NUM_BARRIERS
	.align		4
        /*0040*/ 	.byte	0x02, 0x4c
        /*0042*/ 	.byte	0x01
	.zero		1


	//----- nvinfo : EIATTR_MERCURY_ISA_VERSION
	.align		4
        /*0044*/ 	.byte	0x03, 0x5f
        /*0046*/ 	.short	0x0101


	//----- nvinfo : EIATTR_VRC_CTA_INIT_COUNT
	.align		4
        /*0048*/ 	.byte	0x02, 0x4a
	.zero		1
	.zero		1


	//----- nvinfo : EIATTR_EXIT_INSTR_OFFSETS
	.align		4
        /*004c*/ 	.byte	0x04, 0x1c
        /*004e*/ 	.short	(.L_34 - .L_33)


	//   ....[0]....
.L_33:
        /*0050*/ 	.word	0x00000040


	//   ....[1]....
        /*0054*/ 	.word	0x00000160


	//   ....[2]....
        /*0058*/ 	.word	0x000001d0


	//----- nvinfo : EIATTR_CBANK_PARAM_SIZE
	.align		4
.L_34:
        /*005c*/ 	.byte	0x03, 0x19
        /*005e*/ 	.short	0x0014


	//----- nvinfo : EIATTR_PARAM_CBANK
	.align		4
        /*0060*/ 	.byte	0x04, 0x0a
        /*0062*/ 	.short	(.L_36 - .L_35)
	.align		4
.L_35:
        /*0064*/ 	.word	index@(.nv.constant0._Z5ex2inPfS_i)
        /*0068*/ 	.short	0x0380
        /*006a*/ 	.short	0x0014


	//----- nvinfo : EIATTR_SW_WAR
	.align		4
.L_36:
        /*006c*/ 	.byte	0x04, 0x36
        /*006e*/ 	.short	(.L_38 - .L_37)
.L_37:
        /*0070*/ 	.word	0x00000008
.L_38:


//--------------------- .nv.info._Z7bl_scanPfPKfi --------------------------
	.section	.nv.info._Z7bl_scanPfPKfi,"",@"SHT_CUDA_INFO"
	.sectionflags	@""
	.align	4


	//----- nvinfo : EIATTR_CUDA_API_VERSION
	.align		4
        /*0000*/ 	.byte	0x04, 0x37
        /*0002*/ 	.short	(.L_40 - .L_39)
.L_39:
        /*0004*/ 	.word	0x00000082


	//----- nvinfo : EIATTR_KPARAM_INFO
	.align		4
.L_40:
        /*0008*/ 	.byte	0x04, 0x17
        /*000a*/ 	.short	(.L_42 - .L_41)
.L_41:
        /*000c*/ 	.word	0x00000000
        /*0010*/ 	.short	0x0002
        /*0012*/ 	.short	0x0010
        /*0014*/ 	.byte	0x00, 0xf0, 0x11, 0x00


	//----- nvinfo : EIATTR_KPARAM_INFO
	.align		4
.L_42:
        /*0018*/ 	.byte	0x04, 0x17
        /*001a*/ 	.short	(.L_44 - .L_43)
.L_43:
        /*001c*/ 	.word	0x00000000
        /*0020*/ 	.short	0x0001
        /*0022*/ 	.short	0x0008
        /*0024*/ 	.byte	0x00, 0xf5, 0x21, 0x00


	//----- nvinfo : EIATTR_KPARAM_INFO
	.align		4
.L_44:
        /*0028*/ 	.byte	0x04, 0x17
        /*002a*/ 	.short	(.L_46 - .L_45)
.L_45:
        /*002c*/ 	.word	0x00000000
        /*0030*/ 	.short	0x0000
        /*0032*/ 	.short	0x0000
        /*0034*/ 	.byte	0x00, 0xf5, 0x21, 0x00


	//----- nvinfo : EIATTR_SPARSE_MMA_MASK
	.align		4
.L_46:
        /*0038*/ 	.byte	0x03, 0x50
        /*003a*/ 	.short	0x0000


	//----- nvinfo : EIATTR_MAXREG_COUNT
	.align		4
        /*003c*/ 	.byte	0x03, 0x1b
        /*003e*/ 	.short	0x00ff


	//----- nvinfo : EIATTR_NUM_BARRIERS
	.align		4
        /*0040*/ 	.byte	0x02, 0x4c
        /*0042*/ 	.byte	0x01
	.zero		1


	//----- nvinfo : EIATTR_MERCURY_ISA_VERSION
	.align		4
        /*0044*/ 	.byte	0x03, 0x5f
        /*0046*/ 	.short	0x0101


	//----- nvinfo : EIATTR_VRC_CTA_INIT_COUNT
	.align		4
        /*0048*/ 	.byte	0x02, 0x4a
	.zero		1
	.zero		1


	//----- nvinfo : EIATTR_EXIT_INSTR_OFFSETS
	.align		4
        /*004c*/ 	.byte	0x04, 0x1c
        /*004e*/ 	.short	(.L_48 - .L_47)


	//   ....[0]....
.L_47:
        /*0050*/ 	.word	0x000003e0


	//----- nvinfo : EIATTR_CBANK_PARAM_SIZE
	.align		4
.L_48:
        /*0054*/ 	.byte	0x03, 0x19
        /*0056*/ 	.short	0x0014


	//----- nvinfo : EIATTR_PARAM_CBANK
	.align		4
        /*0058*/ 	.byte	0x04, 0x0a
        /*005a*/ 	.short	(.L_50 - .L_49)
	.align		4
.L_49:
        /*005c*/ 	.word	index@(.nv.constant0._Z7bl_scanPfPKfi)
        /*0060*/ 	.short	0x0380
        /*0062*/ 	.short	0x0014


	//----- nvinfo : EIATTR_SW_WAR
	.align		4
.L_50:
        /*0064*/ 	.byte	0x04, 0x36
        /*0066*/ 	.short	(.L_52 - .L_51)
.L_51:
        /*0068*/ 	.word	0x00000008
.L_52:


//--------------------- .nv.info._Z8data_genPfS_ffffi --------------------------
	.section	.nv.info._Z8data_genPfS_ffffi,"",@"SHT_CUDA_INFO"
	.sectionflags	@""
	.align	4


	//----- nvinfo : EIATTR_CUDA_API_VERSION
	.align		4
        /*0000*/ 	.byte	0x04, 0x37
        /*0002*/ 	.short	(.L_54 - .L_53)
.L_53:
        /*0004*/ 	.word	0x00000082


	//----- nvinfo : EIATTR_KPARAM_INFO
	.align		4
.L_54:
        /*0008*/ 	.byte	0x04, 0x17
        /*000a*/ 	.short	(.L_56 - .L_55)
.L_55:
        /*000c*/ 	.word	0x00000000
        /*0010*/ 	.short	0x0006
        /*0012*/ 	.short	0x0020
        /*0014*/ 	.byte	0x00, 0xf0, 0x11, 0x00


	//----- nvinfo : EIATTR_KPARAM_INFO
	.align		4
.L_56:
        /*0018*/ 	.byte	0x04, 0x17
        /*001a*/ 	.short	(.L_58 - .L_57)
.L_57:
        /*001c*/ 	.word	0x00000000
        /*0020*/ 	.short	0x0005
        /*0022*/ 	.short	0x001c
        /*0024*/ 	.byte	0x00, 0xf0, 0x11, 0x00


	//----- nvinfo : EIATTR_KPARAM_INFO
	.align		4
.L_58:
        /*0028*/ 	.byte	0x04, 0x17
        /*002a*/ 	.short	(.L_60 - .L_59)
.L_59:
        /*002c*/ 	.word	0x00000000
        /*0030*/ 	.short	0x0004
        /*0032*/ 	.short	0x0018
        /*0034*/ 	.byte	0x00, 0xf0, 0x11, 0x00


	//----- nvinfo : EIATTR_KPARAM_INFO
	.align		4
.L_60:
        /*0038*/ 	.byte	0x04, 0x17
        /*003a*/ 	.short	(.L_62 - .L_61)
.L_61:
        /*003c*/ 	.word	0x00000000
        /*0040*/ 	.short	0x0003
        /*0042*/ 	.short	0x0014
        /*0044*/ 	.byte	0x00, 0xf0, 0x11, 0x00


	//----- nvinfo : EIATTR_KPARAM_INFO
	.align		4
.L_62:
        /*0048*/ 	.byte	0x04, 0x17
        /*004a*/ 	.short	(.L_64 - .L_63)
.L_63:
        /*004c*/ 	.word	0x00000000
        /*0050*/ 	.short	0x0002
        /*0052*/ 	.short	0x0010
        /*0054*/ 	.byte	0x00, 0xf0, 0x11, 0x00


	//----- nvinfo : EIATTR_KPARAM_INFO
	.align		4
.L_64:
        /*0058*/ 	.byte	0x04, 0x17
        /*005a*/ 	.short	(.L_66 - .L_65)
.L_65:
        /*005c*/ 	.word	0x00000000
        /*0060*/ 	.short	0x0001
        /*0062*/ 	.short	0x0008
        /*0064*/ 	.byte	0x00, 0xf5, 0x21, 0x00


	//----- nvinfo : EIATTR_KPARAM_INFO
	.align		4
.L_66:
        /*0068*/ 	.byte	0x04, 0x17
        /*006a*/ 	.short	(.L_68 - .L_67)
.L_67:
        /*006c*/ 	.word	0x00000000
        /*0070*/ 	.short	0x0000
        /*0072*/ 	.short	0x0000
        /*0074*/ 	.byte	0x00, 0xf5, 0x21, 0x00


	//----- nvinfo : EIATTR_SPARSE_MMA_MASK
	.align		4
.L_68:
        /*0078*/ 	.byte	0x03, 0x50
        /*007a*/ 	.short	0x0000


	//----- nvinfo : EIATTR_MAXREG_COUNT
	.align		4
        /*007c*/ 	.byte	0x03, 0x1b
        /*007e*/ 	.short	0x00ff


	//----- nvinfo : EIATTR_MERCURY_ISA_VERSION
	.align		4
        /*0080*/ 	.byte	0x03, 0x5f
        /*0082*/ 	.short	0x0101


	//----- nvinfo : EIATTR_VRC_CTA_INIT_COUNT
	.align		4
        /*0084*/ 	.byte	0x02, 0x4a
	.zero		1
	.zero		1


	//----- nvinfo : EIATTR_EXIT_INSTR_OFFSETS
	.align		4
        /*0088*/ 	.byte	0x04, 0x1c
        /*008a*/ 	.short	(.L_70 - .L_69)


	//   ....[0]....
.L_69:
        /*008c*/ 	.word	0x00000080


	//   ....[1]....
        /*0090*/ 	.word	0x000006e0


	//----- nvinfo : EIATTR_CRS_STACK_SIZE
	.align		4
.L_70:
        /*0094*/ 	.byte	0x04, 0x1e
        /*0096*/ 	.short	(.L_72 - .L_71)
.L_71:
        /*0098*/ 	.word	0x00000000


	//----- nvinfo : EIATTR_CBANK_PARAM_SIZE
	.align		4
.L_72:
        /*009c*/ 	.byte	0x03, 0x19
        /*009e*/ 	.short	0x0024


	//----- nvinfo : EIATTR_PARAM_CBANK
	.align		4
        /*00a0*/ 	.byte	0x04, 0x0a
        /*00a2*/ 	.short	(.L_74 - .L_73)
	.align		4
.L_73:
        /*00a4*/ 	.word	index@(.nv.constant0._Z8data_genPfS_ffffi)
        /*00a8*/ 	.short	0x0380
        /*00aa*/ 	.short	0x0024


	//----- nvinfo : EIATTR_SW_WAR
	.align		4
.L_74:
        /*00ac*/ 	.byte	0x04, 0x36
        /*00ae*/ 	.short	(.L_76 - .L_75)
.L_75:
        /*00b0*/ 	.word	0x00000008
.L_76:


//--------------------- .nv.callgraph             --------------------------
	.section	.nv.callgraph,"",@"SHT_CUDA_CALLGRAPH"
	.align	4
	.sectionentsize	8
	.align		4
        /*0000*/ 	.word	0x00000000
	.align		4
        /*0004*/ 	.word	0xffffffff
	.align		4
        /*0008*/ 	.word	0x00000000
	.align		4
        /*000c*/ 	.word	0xfffffffe
	.align		4
        /*0010*/ 	.word	0x00000000
	.align		4
        /*0014*/ 	.word	0xfffffffd
	.align		4
        /*0018*/ 	.word	0x00000000
	.align		4
        /*001c*/ 	.word	0xfffffffc


//--------------------- .nv.constant4             --------------------------
	.section	.nv.constant4,"a",@progbits
	.align	8
	.align		8
.nv.constant4:
        /*0000*/ 	.dword	PI


//--------------------- .text._Z5ex2inPfS_i       --------------------------
	.section	.text._Z5ex2inPfS_i,"ax",@progbits
	.align	128
        .global         _Z5ex2inPfS_i
        .type           _Z5ex2inPfS_i,@function
        .size           _Z5ex2inPfS_i,(.L_x_33 - _Z5ex2inPfS_i)
        .other          _Z5ex2inPfS_i,@"STO_CUDA_ENTRY STV_DEFAULT"
_Z5ex2inPfS_i:
.text._Z5ex2inPfS_i:
[----:B------:R-:W-:Y:S01]  /*0000*/  LDC R1, c[0x0][0x37c] ;  /* 0x0000df00ff017b82 */ /* 0x000fe20000000800 */
[----:B------:R-:W0:Y:S01]  /*0010*/  S2R R13, SR_TID.X ;  /* 0x00000000000d7919 */ /* 0x000e220000002100 */
[----:B------:R-:W0:Y:S02]  /*0020*/  LDCU UR8, c[0x0][0x390] ;  /* 0x00007200ff0877ac */ /* 0x000e240008000800 */
[----:B0-----:R-:W-:-:S13]  /*0030*/  ISETP.GE.AND P0, PT, R13, UR8, PT ;  /* 0x000000080d007c0c */ /* 0x001fda000bf06270 */
[----:B------:R-:W-:Y:S05]  /*0040*/  @P0 EXIT ;  /* 0x000000000000094d */ /* 0x000fea0003800000 */
[----:B------:R-:W0:Y:S01]  /*0050*/  LDC.64 R4, c[0x0][0x380] ;  /* 0x0000e000ff047b82 */ /* 0x000e220000000a00 */
[----:B------:R-:W1:Y:S01]  /*0060*/  LDCU.64 UR6, c[0x0][0x358] ;  /* 0x00006b00ff0677ac */ /* 0x000e620008000a00 */
[----:B0-----:R-:W-:-:S05]  /*0070*/  IMAD.WIDE.U32 R2, R13, 0x4, R4 ;  /* 0x000000040d027825 */ /* 0x001fca00078e0004 */
[----:B-1----:R-:W2:Y:S01]  /*0080*/  LDG.E R0, desc[UR6][R2.64] ;  /* 0x0000000602007981 */ /* 0x002ea2000c1e1900 */
[----:B------:R-:W0:Y:S01]  /*0090*/  S2UR UR5, SR_CgaCtaId ;  /* 0x00000000000579c3 */ /* 0x000e220000008800 */
[----:B------:R-:W-:Y:S01]  /*00a0*/  UMOV UR4, 0x400 ;  /* 0x0000040000047882 */ /* 0x000fe20000000000 */
[----:B------:R-:W-:-:S13]  /*00b0*/  ISETP.NE.AND P0, PT, R13, RZ, PT ;  /* 0x000000ff0d00720c */ /* 0x000fda0003f05270 */
[----:B------:R-:W-:-:S05]  /*00c0*/  @P0 IADD3 R11, PT, PT, R13, -0x1, RZ ;  /* 0xffffffff0d0b0810 */ /* 0x000fca0007ffe0ff */
[----:B------:R-:W-:Y:S01]  /*00d0*/  @P0 IMAD.WIDE.U32 R4, R11, 0x4, R4 ;  /* 0x000000040b040825 */ /* 0x000fe200078e0004 */
[----:B0-----:R-:W-:-:S06]  /*00e0*/  ULEA UR4, UR5, UR4, 0x18 ;  /* 0x0000000405047291 */ /* 0x001fcc000f8ec0ff */
[----:B------:R-:W-:Y:S01]  /*00f0*/  LEA R7, R13, UR4, 0x2 ;  /* 0x000000040d077c11 */ /* 0x000fe2000f8e10ff */
[----:B------:R-:W-:-:S06]  /*0100*/  UIADD3 UR4, UPT, UPT, UR8, -0x1, URZ ;  /* 0xffffffff08047890 */ /* 0x000fcc000fffe0ff */
[----:B------:R-:W-:Y:S01]  /*0110*/  ISETP.NE.AND P1, PT, R13, UR4, PT ;  /* 0x000000040d007c0c */ /* 0x000fe2000bf25270 */
[----:B--2---:R-:W-:Y:S01]  /*0120*/  STS [R7], R0 ;  /* 0x0000000007007388 */ /* 0x004fe20000000800 */
[----:B------:R-:W-:Y:S06]  /*0130*/  BAR.SYNC.DEFER_BLOCKING 0x0 ;  /* 0x0000000000007b1d */ /* 0x000fec0000010000 */
[----:B------:R-:W0:Y:S04]  /*0140*/  @P0 LDS R9, [R7] ;  /* 0x0000000007090984 */ /* 0x000e280000000800 */
[----:B0-----:R0:W-:Y:S01]  /*0150*/  @P0 STG.E desc[UR6][R4.64], R9 ;  /* 0x0000000904000986 */ /* 0x0011e2000c101906 */
[----:B------:R-:W-:Y:S05]  /*0160*/  @P1 EXIT ;  /* 0x000000000000194d */ /* 0x000fea0003800000 */
[----:B0-----:R-:W0:Y:S01]  /*0170*/  LDC.64 R4, c[0x0][0x388] ;  /* 0x0000e200ff047b82 */ /* 0x001e220000000a00 */
[----:B------:R-:W1:Y:S01]  /*0180*/  LDS R9, [R7] ;  /* 0x0000000007097984 */ /* 0x000e620000000800 */
[----:B0-----:R-:W-:-:S06]  /*0190*/  IMAD.WIDE.U32 R4, R13, 0x4, R4 ;  /* 0x000000040d047825 */ /* 0x001fcc00078e0004 */
[----:B------:R-:W1:Y:S02]  /*01a0*/  LDG.E R4, desc[UR6][R4.64] ;  /* 0x0000000604047981 */ /* 0x000e64000c1e1900 */
[----:B-1----:R-:W-:-:S05]  /*01b0*/  FADD R9, R9, R4 ;  /* 0x0000000409097221 */ /* 0x002fca0000000000 */
[----:B------:R-:W-:Y:S01]  /*01c0*/  STG.E desc[UR6][R2.64], R9 ;  /* 0x0000000902007986 */ /* 0x000fe2000c101906 */
[----:B------:R-:W-:Y:S05]  /*01d0*/  EXIT ;  /* 0x000000000000794d */ /* 0x000fea0003800000 */
.L_x_0:
[----:B------:R-:W-:-:S00]  /*01e0*/  BRA `(.L_x_0) ;  /* 0xfffffffc00fc7947 */ /* 0x000fc0000383ffff */
[----:B------:R-:W-:-:S00]  /*01f0*/  NOP ;  /* 0x0000000000007918 */ /* 0x000fc00000000000 */
        /* <DEDUP_REMOVED lines=8> */
.L_x_33:


//--------------------- .text._Z7bl_scanPfPKfi    --------------------------
	.section	.text._Z7bl_scanPfPKfi,"ax",@progbits
	.align	128
        .global         _Z7bl_scanPfPKfi
        .type           _Z7bl_scanPfPKfi,@function
        .size           _Z7bl_scanPfPKfi,(.L_x_34 - _Z7bl_scanPfPKfi)
        .other          _Z7bl_scanPfPKfi,@"STO_CUDA_ENTRY STV_DEFAULT"
_Z7bl_scanPfPKfi:
.text._Z7bl_scanPfPKfi:
[----:B------:R-:W-:Y:S01]  /*0000*/  LDC R1, c[0x0][0x37c] ;  /* 0x0000df00ff017b82 */ /* 0x000fe20000000800 */
[----:B------:R-:W0:Y:S07]  /*0010*/  S2R R10, SR_TID.X ;  /* 0x00000000000a7919 */ /* 0x000e2e0000002100 */
[----:B------:R-:W1:Y:S01]  /*0020*/  LDC.64 R2, c[0x0][0x388] ;  /* 0x0000e200ff027b82 */ /* 0x000e620000000a00 */
[----:B------:R-:W2:Y:S01]  /*0030*/  LDCU.64 UR8, c[0x0][0x358] ;  /* 0x00006b00ff0877ac */ /* 0x000ea20008000a00 */
[----:B------:R-:W3:Y:S06]  /*0040*/  LDCU UR6, c[0x0][0x390] ;  /* 0x00007200ff0677ac */ /* 0x000eec0008000800 */
[----:B------:R-:W4:Y:S08]  /*0050*/  S2UR UR5, SR_CgaCtaId ;  /* 0x00000000000579c3 */ /* 0x000f300000008800 */
[----:B------:R-:W5:Y:S01]  /*0060*/  LDC R8, c[0x0][0x390] ;  /* 0x0000e400ff087b82 */ /* 0x000f620000000800 */
[----:B0-----:R-:W-:-:S04]  /*0070*/  IMAD.SHL.U32 R5, R10, 0x2, RZ ;  /* 0x000000020a057824 */ /* 0x001fc800078e00ff */
[----:B-1----:R-:W-:-:S05]  /*0080*/  IMAD.WIDE.U32 R2, R5, 0x4, R2 ;  /* 0x0000000405027825 */ /* 0x002fca00078e0002 */
[----:B--2---:R-:W2:Y:S04]  /*0090*/  LDG.E R6, desc[UR8][R2.64] ;  /* 0x0000000802067981 */ /* 0x004ea8000c1e1900 */
[----:B------:R0:W2:Y:S01]  /*00a0*/  LDG.E R7, desc[UR8][R2.64+0x4] ;  /* 0x0000040802077981 */ /* 0x0000a2000c1e1900 */
[----:B------:R-:W-:Y:S01]  /*00b0*/  UMOV UR4, 0x400 ;  /* 0x0000040000047882 */ /* 0x000fe20000000000 */
[----:B------:R-:W-:Y:S01]  /*00c0*/  ISETP.NE.AND P1, PT, R10, RZ, PT ;  /* 0x000000ff0a00720c */ /* 0x000fe20003f25270 */
[----:B----4-:R-:W-:Y:S01]  /*00d0*/  ULEA UR4, UR5, UR4, 0x18 ;  /* 0x0000000405047291 */ /* 0x010fe2000f8ec0ff */
[----:B-----5:R-:W-:Y:S01]  /*00e0*/  ISETP.GE.AND P2, PT, R8, 0x2, PT ;  /* 0x000000020800780c */ /* 0x020fe20003f46270 */
[----:B---3--:R-:W-:-:S04]  /*00f0*/  USHF.R.S32.HI UR5, URZ, 0x1, UR6 ;  /* 0x00000001ff057899 */ /* 0x008fc80008011406 */
[----:B------:R-:W-:Y:S01]  /*0100*/  LEA R0, R10, UR4, 0x3 ;  /* 0x000000040a007c11 */ /* 0x000fe2000f8e18ff */
[----:B------:R-:W-:Y:S01]  /*0110*/  UISETP.GE.AND UP0, UPT, UR5, 0x1, UPT ;  /* 0x000000010500788c */ /* 0x000fe2000bf06270 */
[----:B0-----:R-:W-:Y:S01]  /*0120*/  IMAD.MOV.U32 R3, RZ, RZ, 0x1 ;  /* 0x00000001ff037424 */ /* 0x001fe200078e00ff */
[----:B------:R-:W-:Y:S02]  /*0130*/  IADD3 R2, PT, PT, R5, 0x1, RZ ;  /* 0x0000000105027810 */ /* 0x000fe40007ffe0ff */
[----:B--2---:R0:W-:Y:S05]  /*0140*/  STS.64 [R0], R6 ;  /* 0x0000000600007388 */ /* 0x0041ea0000000a00 */
[----:B------:R-:W-:Y:S05]  /*0150*/  BRA.U !UP0, `(.L_x_1) ;  /* 0x00000001083c7547 */ /* 0x000fea000b800000 */
[----:B------:R-:W-:-:S07]  /*0160*/  IMAD.MOV.U32 R3, RZ, RZ, 0x1 ;  /* 0x00000001ff037424 */ /* 0x000fce00078e00ff */
.L_x_2:
[----:B------:R-:W-:Y:S01]  /*0170*/  BAR.SYNC.DEFER_BLOCKING 0x0 ;  /* 0x0000000000007b1d */ /* 0x000fe20000010000 */
[----:B------:R-:W-:Y:S01]  /*0180*/  ISETP.GE.AND P0, PT, R10, UR5, PT ;  /* 0x000000050a007c0c */ /* 0x000fe2000bf06270 */
[----:B------:R-:W-:Y:S02]  /*0190*/  UISETP.GT.U32.AND UP0, UPT, UR5, 0x1, UPT ;  /* 0x000000010500788c */ /* 0x000fe4000bf04070 */
[----:B------:R-:W-:-:S07]  /*01a0*/  USHF.R.U32.HI UR6, URZ, 0x1, UR5 ;  /* 0x00000001ff067899 */ /* 0x000fce0008011605 */
[----:B------:R-:W-:-:S03]  /*01b0*/  UMOV UR5, UR6 ;  /* 0x0000000600057c82 */ /* 0x000fc60008000000 */
[----:B------:R-:W-:-:S05]  /*01c0*/  @!P0 IMAD R4, R2, R3, RZ ;  /* 0x0000000302048224 */ /* 0x000fca00078e02ff */
[----:B------:R-:W-:-:S04]  /*01d0*/  @!P0 LEA R4, R4, UR4, 0x2 ;  /* 0x0000000404048c11 */ /* 0x000fc8000f8e10ff */
[C---:B01----:R-:W-:Y:S01]  /*01e0*/  @!P0 LEA R6, R3.reuse, R4, 0x2 ;  /* 0x0000000403068211 */ /* 0x043fe200078e10ff */
[----:B------:R-:W-:Y:S01]  /*01f0*/  IMAD.SHL.U32 R3, R3, 0x2, RZ ;  /* 0x0000000203037824 */ /* 0x000fe200078e00ff */
[----:B------:R-:W-:Y:S04]  /*0200*/  @!P0 LDS R4, [R4+-0x4] ;  /* 0xfffffc0004048984 */ /* 0x000fe80000000800 */
[----:B------:R-:W0:Y:S02]  /*0210*/  @!P0 LDS R7, [R6+-0x4] ;  /* 0xfffffc0006078984 */ /* 0x000e240000000800 */
[----:B0-----:R-:W-:-:S05]  /*0220*/  @!P0 FADD R7, R4, R7 ;  /* 0x0000000704078221 */ /* 0x001fca0000000000 */
[----:B------:R1:W-:Y:S01]  /*0230*/  @!P0 STS [R6+-0x4], R7 ;  /* 0xfffffc0706008388 */ /* 0x0003e20000000800 */
[----:B------:R-:W-:Y:S05]  /*0240*/  BRA.U UP0, `(.L_x_2) ;  /* 0xfffffffd00c87547 */ /* 0x000fea000b83ffff */
.L_x_1:
[----:B------:R-:W-:-:S05]  /*0250*/  @!P1 LEA R4, R8, UR4, 0x2 ;  /* 0x0000000408049c11 */ /* 0x000fca000f8e10ff */
[----:B------:R2:W-:Y:S01]  /*0260*/  @!P1 STS [R4+-0x4], RZ ;  /* 0xfffffcff04009388 */ /* 0x0005e20000000800 */
[----:B------:R-:W-:Y:S05]  /*0270*/  @!P2 BRA `(.L_x_3) ;  /* 0x000000000040a947 */ /* 0x000fea0003800000 */
[----:B------:R-:W3:Y:S01]  /*0280*/  LDCU UR6, c[0x0][0x390] ;  /* 0x00007200ff0677ac */ /* 0x000ee20008000800 */
[----:B------:R-:W-:-:S05]  /*0290*/  UMOV UR5, 0x1 ;  /* 0x0000000100057882 */ /* 0x000fca0000000000 */
.L_x_4:
[----:B------:R-:W-:Y:S01]  /*02a0*/  BAR.SYNC.DEFER_BLOCKING 0x0 ;  /* 0x0000000000007b1d */ /* 0x000fe20000010000 */
[----:B------:R-:W-:Y:S01]  /*02b0*/  ISETP.GE.U32.AND P0, PT, R10, UR5, PT ;  /* 0x000000050a007c0c */ /* 0x000fe2000bf06070 */
[----:B------:R-:W-:Y:S01]  /*02c0*/  USHF.L.U32 UR5, UR5, 0x1, URZ ;  /* 0x0000000105057899 */ /* 0x000fe200080006ff */
[----:B------:R-:W-:-:S03]  /*02d0*/  SHF.R.U32.HI R3, RZ, 0x1, R3 ;  /* 0x00000001ff037819 */ /* 0x000fc60000011603 */
[----:B---3--:R-:W-:-:S08]  /*02e0*/  UISETP.GE.AND UP0, UPT, UR5, UR6, UPT ;  /* 0x000000060500728c */ /* 0x008fd0000bf06270 */
[----:B--2-4-:R-:W-:-:S05]  /*02f0*/  @!P0 IMAD R4, R2, R3, RZ ;  /* 0x0000000302048224 */ /* 0x014fca00078e02ff */
[----:B------:R-:W-:-:S04]  /*0300*/  @!P0 LEA R4, R4, UR4, 0x2 ;  /* 0x0000000404048c11 */ /* 0x000fc8000f8e10ff */
[----:B01----:R-:W-:Y:S01]  /*0310*/  @!P0 LEA R7, R3, R4, 0x2 ;  /* 0x0000000403078211 */ /* 0x003fe200078e10ff */
[----:B------:R-:W-:Y:S04]  /*0320*/  @!P0 LDS R6, [R4+-0x4] ;  /* 0xfffffc0004068984 */ /* 0x000fe80000000800 */
[----:B------:R-:W0:Y:S02]  /*0330*/  @!P0 LDS R9, [R7+-0x4] ;  /* 0xfffffc0007098984 */ /* 0x000e240000000800 */
[----:B0-----:R-:W-:Y:S02]  /*0340*/  @!P0 FADD R6, R6, R9 ;  /* 0x0000000906068221 */ /* 0x001fe40000000000 */
[----:B------:R4:W-:Y:S04]  /*0350*/  @!P0 STS [R4+-0x4], R9 ;  /* 0xfffffc0904008388 */ /* 0x0009e80000000800 */
[----:B------:R4:W-:Y:S01]  /*0360*/  @!P0 STS [R7+-0x4], R6 ;  /* 0xfffffc0607008388 */ /* 0x0009e20000000800 */
[----:B------:R-:W-:Y:S05]  /*0370*/  BRA.U !UP0, `(.L_x_4) ;  /* 0xfffffffd08c87547 */ /* 0x000fea000b83ffff */
.L_x_3:
[----:B------:R-:W-:Y:S08]  /*0380*/  BAR.SYNC.DEFER_BLOCKING 0x0 ;  /* 0x0000000000007b1d */ /* 0x000ff00000010000 */
[----:B------:R-:W3:Y:S01]  /*0390*/  LDC.64 R2, c[0x0][0x380] ;  /* 0x0000e000ff027b82 */ /* 0x000ee20000000a00 */
[----:B01--4-:R-:W0:Y:S01]  /*03a0*/  LDS.64 R6, [R0] ;  /* 0x0000000000067984 */ /* 0x013e220000000a00 */
[----:B---3--:R-:W-:-:S05]  /*03b0*/  IMAD.WIDE.U32 R2, R5, 0x4, R2 ;  /* 0x0000000405027825 */ /* 0x008fca00078e0002 */
[----:B0-----:R-:W-:Y:S04]  /*03c0*/  STG.E desc[UR8][R2.64], R6 ;  /* 0x0000000602007986 */ /* 0x001fe8000c101908 */
[----:B------:R-:W-:Y:S01]  /*03d0*/  STG.E desc[UR8][R2.64+0x4], R7 ;  /* 0x0000040702007986 */ /* 0x000fe2000c101908 */
[----:B------:R-:W-:Y:S05]  /*03e0*/  EXIT ;  /* 0x000000000000794d */ /* 0x000fea0003800000 */
.L_x_5:
        /* <DEDUP_REMOVED lines=9> */
.L_x_34:


//--------------------- .text._Z8data_genPfS_ffffi --------------------------
	.section	.text._Z8data_genPfS_ffffi,"ax",@progbits
	.align	128
        .global         _Z8data_genPfS_ffffi
        .type           _Z8data_genPfS_ffffi,@function
        .size           _Z8data_genPfS_ffffi,(.L_x_32 - _Z8data_genPfS_ffffi)
        .other          _Z8data_genPfS_ffffi,@"STO_CUDA_ENTRY STV_DEFAULT"
_Z8data_genPfS_ffffi:
.text._Z8data_genPfS_ffffi:
[----:B------:R-:W-:Y:S01]  /*0000*/  LDC R1, c[0x0][0x37c] ;  /* 0x0000df00ff017b82 */ /* 0x000fe20000000800 */
[----:B------:R-:W0:Y:S01]  /*0010*/  S2R R0, SR_TID.X ;  /* 0x0000000000007919 */ /* 0x000e220000002100 */
[----:B------:R-:W0:Y:S01]  /*0020*/  LDCU UR4, c[0x0][0x360] ;  /* 0x00006c00ff0477ac */ /* 0x000e220008000800 */
[----:B------:R-:W0:Y:S01]  /*0030*/  S2R R3, SR_CTAID.X ;  /* 0x0000000000037919 */ /* 0x000e220000002500 */
[----:B------:R-:W1:Y:S01]  /*0040*/  LDCU UR5, c[0x0][0x3a0] ;  /* 0x00007400ff0577ac */ /* 0x000e620008000800 */
[----:B0-----:R-:W-:-:S05]  /*0050*/  IMAD R0, R3, UR4, R0 ;  /* 0x0000000403007c24 */ /* 0x001fca000f8e0200 */
[----:B-1----:R-:W-:-:S04]  /*0060*/  ISETP.GT.AND P0, PT, R0, UR5, PT ;  /* 0x0000000500007c0c */ /* 0x002fc8000bf04270 */
[----:B------:R-:W-:-:S13]  /*0070*/  ISETP.LT.OR P0, PT, R0, 0x1, P0 ;  /* 0x000000010000780c */ /* 0x000fda0000701670 */
[----:B------:R-:W-:Y:S05]  /*0080*/  @P0 EXIT ;  /* 0x000000000000094d */ /* 0x000fea0003800000 */
[----:B------:R-:W0:Y:S01]  /*0090*/  LDC.64 R6, c[0x4][RZ] ;  /* 0x01000000ff067b82 */ /* 0x000e220000000a00 */
[----:B------:R-:W0:Y:S07]  /*00a0*/  LDCU.64 UR4, c[0x0][0x358] ;  /* 0x00006b00ff0477ac */ /* 0x000e2e0008000a00 */
[----:B------:R-:W1:Y:S01]  /*00b0*/  LDC.64 R10, c[0x0][0x390] ;  /* 0x0000e400ff0a7b82 */ /* 0x000e620000000a00 */
[----:B0-----:R-:W2:Y:S01]  /*00c0*/  LDG.E R6, desc[UR4][R6.64] ;  /* 0x0000000406067981 */ /* 0x001ea2000c1e1900 */
[----:B------:R-:W-:Y:S01]  /*00d0*/  VIADD R2, R0, 0xffffffff ;  /* 0xffffffff00027836 */ /* 0x000fe20000000000 */
[----:B------:R-:W-:-:S05]  /*00e0*/  I2FP.F32.U32 R5, R0 ;  /* 0x0000000000057245 */ /* 0x000fca0000201000 */
[----:B-1----:R-:W-:Y:S01]  /*00f0*/  FFMA R5, R5, R11, R10 ;  /* 0x0000000b05057223 */ /* 0x002fe2000000000a */
[----:B--2---:R-:W-:-:S04]  /*0100*/  FADD R8, R6, R6 ;  /* 0x0000000606087221 */ /* 0x004fc80000000000 */
[----:B------:R-:W-:Y:S01]  /*0110*/  VIADD R3, R8, 0xf3000000 ;  /* 0xf300000008037836 */ /* 0x000fe20000000000 */
[----:B------:R0:W1:Y:S04]  /*0120*/  MUFU.RSQ R9, R8 ;  /* 0x0000000800097308 */ /* 0x0000680000001400 */
[----:B------:R-:W-:Y:S02]  /*0130*/  ISETP.GT.U32.AND P0, PT, R3, 0x727fffff, PT ;  /* 0x727fffff0300780c */ /* 0x000fe40003f04070 */
[----:B------:R-:W-:-:S05]  /*0140*/  I2FP.F32.U32 R3, R2 ;  /* 0x0000000200037245 */ /* 0x000fca0000201000 */
[----:B------:R-:W-:-:S06]  /*0150*/  FFMA R4, R3, R11, R10 ;  /* 0x0000000b03047223 */ /* 0x000fcc000000000a */
[----:B01----:R-:W-:Y:S05]  /*0160*/  @!P0 BRA `(.L_x_6) ;  /* 0x0000000000108947 */ /* 0x003fea0003800000 */
[----:B------:R-:W-:-:S07]  /*0170*/  MOV R9, 0x190 ;  /* 0x0000019000097802 */ /* 0x000fce0000000f00 */
[----:B------:R-:W-:Y:S05]  /*0180*/  CALL.REL.NOINC `($__internal_1_$__cuda_sm20_sqrt_rn_f32_slowpath) ;  /* 0x0000000800287944 */ /* 0x000fea0003c00000 */
[----:B------:R-:W-:Y:S01]  /*0190*/  MOV R0, R8 ;  /* 0x0000000800007202 */ /* 0x000fe20000000f00 */
[----:B------:R-:W-:Y:S06]  /*01a0*/  BRA `(.L_x_7) ;  /* 0x0000000000107947 */ /* 0x000fec0003800000 */
.L_x_6:
[----:B------:R-:W-:Y:S01]  /*01b0*/  FMUL.FTZ R3, R8, R9 ;  /* 0x0000000908037220 */ /* 0x000fe20000410000 */
[----:B------:R-:W-:-:S03]  /*01c0*/  FMUL.FTZ R9, R9, 0.5 ;  /* 0x3f00000009097820 */ /* 0x000fc60000410000 */
[----:B------:R-:W-:-:S04]  /*01d0*/  FFMA R0, -R3, R3, R8 ;  /* 0x0000000303007223 */ /* 0x000fc80000000108 */
[----:B------:R-:W-:-:S07]  /*01e0*/  FFMA R0, R0, R9, R3 ;  /* 0x0000000900007223 */ /* 0x000fce0000000003 */
.L_x_7:
[----:B------:R-:W0:Y:S02]  /*01f0*/  LDCU UR6, c[0x0][0x39c] ;  /* 0x00007380ff0677ac */ /* 0x000e240008000800 */
[----:B0-----:R-:W-:-:S04]  /*0200*/  FMUL R7, R0, UR6 ;  /* 0x0000000600077c20 */ /* 0x001fc80008400000 */
[----:B------:R-:W-:-:S05]  /*0210*/  VIADD R0, R7, 0x1800000 ;  /* 0x0180000007007836 */ /* 0x000fca0000000000 */
[----:B------:R-:W-:-:S04]  /*0220*/  LOP3.LUT R0, R0, 0x7f800000, RZ, 0xc0, !PT ;  /* 0x7f80000000007812 */ /* 0x000fc800078ec0ff */
[----:B------:R-:W-:-:S13]  /*0230*/  ISETP.GT.U32.AND P0, PT, R0, 0x1ffffff, PT ;  /* 0x01ffffff0000780c */ /* 0x000fda0003f04070 */
[----:B------:R-:W-:Y:S05]  /*0240*/  @P0 BRA `(.L_x_8) ;  /* 0x0000000000100947 */ /* 0x000fea0003800000 */
[----:B------:R-:W-:-:S07]  /*0250*/  MOV R6, 0x270 ;  /* 0x0000027000067802 */ /* 0x000fce0000000f00 */
[----:B------:R-:W-:Y:S05]  /*0260*/  CALL.REL.NOINC `($__internal_0_$__cuda_sm20_rcp_rn_f32_slowpath) ;  /* 0x0000000400207944 */ /* 0x000fea0003c00000 */
[----:B------:R-:W-:Y:S01]  /*0270*/  IMAD.MOV.U32 R6, RZ, RZ, R3 ;  /* 0x000000ffff067224 */ /* 0x000fe200078e0003 */
[----:B------:R-:W-:Y:S06]  /*0280*/  BRA `(.L_x_9) ;  /* 0x0000000000107947 */ /* 0x000fec0003800000 */
.L_x_8:
[----:B------:R-:W0:Y:S02]  /*0290*/  MUFU.RCP R6, R7 ;  /* 0x0000000700067308 */ /* 0x000e240000001000 */
[----:B0-----:R-:W-:-:S04]  /*02a0*/  FFMA R0, R7, R6, -1 ;  /* 0xbf80000007007423 */ /* 0x001fc80000000006 */
[----:B------:R-:W-:-:S04]  /*02b0*/  FADD.FTZ R3, -R0, -RZ ;  /* 0x800000ff00037221 */ /* 0x000fc80000010100 */
[----:B------:R-:W-:-:S07]  /*02c0*/  FFMA R6, R6, R3, R6 ;  /* 0x0000000306067223 */ /* 0x000fce0000000006 */
.L_x_9:
[----:B------:R-:W0:Y:S01]  /*02d0*/  LDC.64 R10, c[0x0][0x398] ;  /* 0x0000e600ff0a7b82 */ /* 0x000e220000000a00 */
[----:B------:R-:W-:Y:S01]  /*02e0*/  BSSY.RECONVERGENT B0, `(.L_x_10) ;  /* 0x0000010000007945 */ /* 0x000fe20003800200 */
[----:B0-----:R-:W-:Y:S01]  /*02f0*/  FMUL R3, R11, R11 ;  /* 0x0000000b0b037220 */ /* 0x001fe20000400000 */
[----:B------:R-:W-:-:S03]  /*0300*/  FADD R0, R5, -R10 ;  /* 0x8000000a05007221 */ /* 0x000fc60000000000 */
[----:B------:R-:W0:Y:S01]  /*0310*/  MUFU.RCP R8, R3 ;  /* 0x0000000300087308 */ /* 0x000e220000001000 */
[----:B------:R-:W-:-:S04]  /*0320*/  FMUL R7, R0, 0.5 ;  /* 0x3f00000000077820 */ /* 0x000fc80000400000 */
[----:B------:R-:W-:-:S04]  /*0330*/  FMUL R0, R0, -R7 ;  /* 0x8000000700007220 */ /* 0x000fc80000400000 */
[----:B------:R-:W1:Y:S01]  /*0340*/  FCHK P0, R0, R3 ;  /* 0x0000000300007302 */ /* 0x000e620000000000 */
[----:B0-----:R-:W-:-:S04]  /*0350*/  FFMA R9, -R3, R8, 1 ;  /* 0x3f80000003097423 */ /* 0x001fc80000000108 */
[----:B------:R-:W-:-:S04]  /*0360*/  FFMA R9, R8, R9, R8 ;  /* 0x0000000908097223 */ /* 0x000fc80000000008 */
[----:B------:R-:W-:-:S04]  /*0370*/  FFMA R8, R0, R9, RZ ;  /* 0x0000000900087223 */ /* 0x000fc800000000ff */
[----:B------:R-:W-:-:S04]  /*0380*/  FFMA R7, -R3, R8, R0 ;  /* 0x0000000803077223 */ /* 0x000fc80000000100 */
[----:B------:R-:W-:Y:S01]  /*0390*/  FFMA R7, R9, R7, R8 ;  /* 0x0000000709077223 */ /* 0x000fe20000000008 */
[----:B-1----:R-:W-:Y:S06]  /*03a0*/  @!P0 BRA `(.L_x_11) ;  /* 0x00000000000c8947 */ /* 0x002fec0003800000 */
[----:B------:R-:W-:-:S07]  /*03b0*/  MOV R8, 0x3d0 ;  /* 0x000003d000087802 */ /* 0x000fce0000000f00 */
[----:B------:R-:W-:Y:S05]  /*03c0*/  CALL.REL.NOINC `($__internal_2_$__cuda_sm3x_div_rn_noftz_f32_slowpath) ;  /* 0x0000000400f47944 */ /* 0x000fea0003c00000 */
[----:B------:R-:W-:-:S07]  /*03d0*/  MOV R7, R0 ;  /* 0x0000000000077202 */ /* 0x000fce0000000f00 */
.L_x_11:
[----:B------:R-:W-:Y:S05]  /*03e0*/  BSYNC.RECONVERGENT B0 ;  /* 0x0000000000007941 */ /* 0x000fea0003800200 */
.L_x_10:
[----:B------:R-:W0:Y:S01]  /*03f0*/  LDCU UR6, c[0x0][0x398] ;  /* 0x00007300ff0677ac */ /* 0x000e220008000800 */
[----:B------:R-:W-:Y:S01]  /*0400*/  IMAD.MOV.U32 R0, RZ, RZ, 0x3bbb989d ;  /* 0x3bbb989dff007424 */ /* 0x000fe200078e00ff */
[----:B------:R-:W1:Y:S01]  /*0410*/  MUFU.RCP R12, R3 ;  /* 0x00000003000c7308 */ /* 0x000e620000001000 */
[----:B------:R-:W-:Y:S01]  /*0420*/  IMAD.MOV.U32 R9, RZ, RZ, 0x437c0000 ;  /* 0x437c0000ff097424 */ /* 0x000fe200078e00ff */
[----:B------:R-:W-:Y:S01]  /*0430*/  BSSY.RECONVERGENT B0, `(.L_x_12) ;  /* 0x0000016000007945 */ /* 0x000fe20003800200 */
[----:B------:R-:W-:-:S04]  /*0440*/  FFMA.SAT R0, R7, R0, 0.5 ;  /* 0x3f00000007007423 */ /* 0x000fc80000002000 */
[----:B------:R-:W-:-:S04]  /*0450*/  FFMA.RM R8, R0, R9, 12582913 ;  /* 0x4b40000100087423 */ /* 0x000fc80000004009 */
[----:B------:R-:W-:-:S04]  /*0460*/  FADD R0, R8, -12583039 ;  /* 0xcb40007f08007421 */ /* 0x000fc80000000000 */
[----:B------:R-:W-:Y:S01]  /*0470*/  FFMA R0, R7, 1.4426950216293334961, -R0 ;  /* 0x3fb8aa3b07007823 */ /* 0x000fe20000000800 */
[----:B0-----:R-:W-:-:S03]  /*0480*/  FADD R9, R4, -UR6 ;  /* 0x8000000604097e21 */ /* 0x001fc60008000000 */
[----:B------:R-:W-:Y:S01]  /*0490*/  FFMA R4, R7, 1.925963033500011079e-08, R0 ;  /* 0x32a5706007047823 */ /* 0x000fe20000000000 */
[----:B------:R-:W-:Y:S01]  /*04a0*/  FMUL R10, R9, 0.5 ;  /* 0x3f000000090a7820 */ /* 0x000fe20000400000 */
[----:B-1----:R-:W-:-:S03]  /*04b0*/  FFMA R7, -R3, R12, 1 ;  /* 0x3f80000003077423 */ /* 0x002fc6000000010c */
[----:B------:R-:W-:Y:S01]  /*04c0*/  FMUL R10, R9, -R10 ;  /* 0x8000000a090a7220 */ /* 0x000fe20000400000 */
[----:B------:R-:W0:Y:S01]  /*04d0*/  MUFU.EX2 R4, R4 ;  /* 0x0000000400047308 */ /* 0x000e220000000800 */
[----:B------:R-:W-:Y:S01]  /*04e0*/  FFMA R0, R12, R7, R12 ;  /* 0x000000070c007223 */ /* 0x000fe2000000000c */
[----:B------:R-:W-:-:S03]  /*04f0*/  SHF.L.U32 R7, R8, 0x17, RZ ;  /* 0x0000001708077819 */ /* 0x000fc600000006ff */
[----:B------:R-:W-:-:S03]  /*0500*/  FFMA R9, R0, R10, RZ ;  /* 0x0000000a00097223 */ /* 0x000fc600000000ff */
[----:B------:R-:W1:Y:S01]  /*0510*/  FCHK P0, R10, R3 ;  /* 0x000000030a007302 */ /* 0x000e620000000000 */
[----:B------:R-:W-:-:S04]  /*0520*/  FFMA R8, -R3, R9, R10 ;  /* 0x0000000903087223 */ /* 0x000fc8000000010a */
[----:B------:R-:W-:Y:S01]  /*0530*/  FFMA R0, R0, R8, R9 ;  /* 0x0000000800007223 */ /* 0x000fe20000000009 */
[----:B0-----:R-:W-:Y:S01]  /*0540*/  FMUL R7, R7, R4 ;  /* 0x0000000407077220 */ /* 0x001fe20000400000 */
[----:B-1----:R-:W-:Y:S06]  /*0550*/  @!P0 BRA `(.L_x_13) ;  /* 0x00000000000c8947 */ /* 0x002fec0003800000 */
[----:B------:R-:W-:Y:S01]  /*0560*/  IMAD.MOV.U32 R0, RZ, RZ, R10 ;  /* 0x000000ffff007224 */ /* 0x000fe200078e000a */
[----:B------:R-:W-:-:S07]  /*0570*/  MOV R8, 0x590 ;  /* 0x0000059000087802 */ /* 0x000fce0000000f00 */
[----:B------:R-:W-:Y:S05]  /*0580*/  CALL.REL.NOINC `($__internal_2_$__cuda_sm3x_div_rn_noftz_f32_slowpath) ;  /* 0x0000000400847944 */ /* 0x000fea0003c00000 */
.L_x_13:
[----:B------:R-:W-:Y:S05]  /*0590*/  BSYNC.RECONVERGENT B0 ;  /* 0x0000000000007941 */ /* 0x000fea0003800200 */
.L_x_12:
[----:B------:R-:W-:Y:S02]  /*05a0*/  HFMA2 R4, -RZ, RZ, 3.7421875, 0 ;  /* 0x437c0000ff047431 */ /* 0x000fe400000001ff */
[----:B------:R-:W-:Y:S01]  /*05b0*/  IMAD.MOV.U32 R3, RZ, RZ, 0x3bbb989d ;  /* 0x3bbb989dff037424 */ /* 0x000fe200078e00ff */
[----:B------:R-:W0:Y:S01]  /*05c0*/  LDC.64 R10, c[0x0][0x388] ;  /* 0x0000e200ff0a7b82 */ /* 0x000e220000000a00 */
[----:B------:R-:W1:Y:S02]  /*05d0*/  LDCU UR6, c[0x0][0x394] ;  /* 0x00007280ff0677ac */ /* 0x000e640008000800 */
[----:B------:R-:W-:-:S04]  /*05e0*/  FFMA.SAT R3, R0, R3, 0.5 ;  /* 0x3f00000000037423 */ /* 0x000fc80000002003 */
[----:B------:R-:W-:-:S04]  /*05f0*/  FFMA.RM R3, R3, R4, 12582913 ;  /* 0x4b40000103037423 */ /* 0x000fc80000004004 */
[C---:B------:R-:W-:Y:S01]  /*0600*/  FADD R9, R3.reuse, -12583039 ;  /* 0xcb40007f03097421 */ /* 0x040fe20000000000 */
[----:B------:R-:W-:-:S03]  /*0610*/  IMAD.SHL.U32 R3, R3, 0x800000, RZ ;  /* 0x0080000003037824 */ /* 0x000fc600078e00ff */
[----:B------:R-:W-:-:S04]  /*0620*/  FFMA R9, R0, 1.4426950216293334961, -R9 ;  /* 0x3fb8aa3b00097823 */ /* 0x000fc80000000809 */
[----:B------:R-:W-:Y:S02]  /*0630*/  FFMA R0, R0, 1.925963033500011079e-08, R9 ;  /* 0x32a5706000007823 */ /* 0x000fe40000000009 */
[----:B------:R-:W2:Y:S04]  /*0640*/  LDC.64 R8, c[0x0][0x380] ;  /* 0x0000e000ff087b82 */ /* 0x000ea80000000a00 */
[----:B------:R-:W3:Y:S02]  /*0650*/  MUFU.EX2 R0, R0 ;  /* 0x0000000000007308 */ /* 0x000ee40000000800 */
[----:B---3--:R-:W-:-:S04]  /*0660*/  FMUL R3, R3, R0 ;  /* 0x0000000003037220 */ /* 0x008fc80000400000 */
[----:B------:R-:W-:-:S04]  /*0670*/  FMUL R4, R3, R6 ;  /* 0x0000000603047220 */ /* 0x000fc80000400000 */
[----:B------:R-:W-:Y:S01]  /*0680*/  FFMA R4, R7, R6, R4 ;  /* 0x0000000607047223 */ /* 0x000fe20000000004 */
[----:B--2---:R-:W-:-:S04]  /*0690*/  IMAD.WIDE.U32 R6, R2, 0x4, R8 ;  /* 0x0000000402067825 */ /* 0x004fc800078e0008 */
[----:B-1----:R-:W-:Y:S01]  /*06a0*/  FMUL.D2 R9, R4, UR6 ;  /* 0x0000000604097c20 */ /* 0x002fe20008300000 */
[----:B0-----:R-:W-:-:S04]  /*06b0*/  IMAD.WIDE.U32 R2, R2, 0x4, R10 ;  /* 0x0000000402027825 */ /* 0x001fc800078e000a */
[----:B------:R-:W-:Y:S04]  /*06c0*/  STG.E desc[UR4][R6.64], R9 ;  /* 0x0000000906007986 */ /* 0x000fe8000c101904 */
[----:B------:R-:W-:Y:S01]  /*06d0*/  STG.E desc[UR4][R2.64], R5 ;  /* 0x0000000502007986 */ /* 0x000fe2000c101904 */
[----:B------:R-:W-:Y:S05]  /*06e0*/  EXIT ;  /* 0x000000000000794d */ /* 0x000fea0003800000 */
        .weak           $__internal_0_$__cuda_sm20_rcp_rn_f32_slowpath
        .type           $__internal_0_$__cuda_sm20_rcp_rn_f32_slowpath,@function
        .size           $__internal_0_$__cuda_sm20_rcp_rn_f32_slowpath,($__internal_1_$__cuda_sm20_sqrt_rn_f32_slowpath - $__internal_0_$__cuda_sm20_rcp_rn_f32_slowpath)
$__internal_0_$__cuda_sm20_rcp_rn_f32_slowpath:
[----:B------:R-:W-:-:S04]  /*06f0*/  SHF.L.U32 R0, R7, 0x1, RZ ;  /* 0x0000000107007819 */ /* 0x000fc800000006ff */
[----:B------:R-:W-:Y:S01]  /*0700*/  SHF.R.U32.HI R11, RZ, 0x18, R0 ;  /* 0x00000018ff0b7819 */ /* 0x000fe20000011600 */
[----:B------:R-:W-:-:S03]  /*0710*/  IMAD.MOV.U32 R0, RZ, RZ, R7 ;  /* 0x000000ffff007224 */ /* 0x000fc600078e0007 */
[----:B------:R-:W-:-:S13]  /*0720*/  ISETP.NE.U32.AND P0, PT, R11, RZ, PT ;  /* 0x000000ff0b00720c */ /* 0x000fda0003f05070 */
[----:B------:R-:W-:Y:S05]  /*0730*/  @P0 BRA `(.L_x_14) ;  /* 0x00000000002c0947 */ /* 0x000fea0003800000 */
[----:B------:R-:W-:-:S04]  /*0740*/  SHF.L.U32 R3, R0, 0x1, RZ ;  /* 0x0000000100037819 */ /* 0x000fc800000006ff */
[----:B------:R-:W-:-:S13]  /*0750*/  ISETP.NE.AND P0, PT, R3, RZ, PT ;  /* 0x000000ff0300720c */ /* 0x000fda0003f05270 */
[----:B------:R2:W3:Y:S01]  /*0760*/  @!P0 MUFU.RCP R3, R0 ;  /* 0x0000000000038308 */ /* 0x0004e20000001000 */
[----:B------:R-:W-:Y:S05]  /*0770*/  @!P0 BRA `(.L_x_15) ;  /* 0x0000000000a48947 */ /* 0x000fea0003800000 */
[----:B------:R-:W-:-:S04]  /*0780*/  FFMA R7, R0, 1.84467440737095516160e+19, RZ ;  /* 0x5f80000000077823 */ /* 0x000fc800000000ff */
[----:B--2---:R-:W3:Y:S02]  /*0790*/  MUFU.RCP R0, R7 ;  /* 0x0000000700007308 */ /* 0x004ee40000001000 */
[----:B---3--:R-:W-:-:S04]  /*07a0*/  FFMA R3, R7, R0, -1 ;  /* 0xbf80000007037423 */ /* 0x008fc80000000000 */
[----:B------:R-:W-:-:S04]  /*07b0*/  FADD.FTZ R3, -R3, -RZ ;  /* 0x800000ff03037221 */ /* 0x000fc80000010100 */
[----:B------:R-:W-:-:S04]  /*07c0*/  FFMA R0, R0, R3, R0 ;  /* 0x0000000300007223 */ /* 0x000fc80000000000 */
[----:B------:R-:W-:Y:S01]  /*07d0*/  FFMA R3, R0, 1.84467440737095516160e+19, RZ ;  /* 0x5f80000000037823 */ /* 0x000fe200000000ff */
[----:B------:R-:W-:Y:S06]  /*07e0*/  BRA `(.L_x_15) ;  /* 0x0000000000887947 */ /* 0x000fec0003800000 */
.L_x_14:
[----:B------:R-:W-:-:S05]  /*07f0*/  VIADD R13, R11, 0xffffff03 ;  /* 0xffffff030b0d7836 */ /* 0x000fca0000000000 */
[----:B------:R-:W-:-:S13]  /*0800*/  ISETP.GT.U32.AND P0, PT, R13, 0x1, PT ;  /* 0x000000010d00780c */ /* 0x000fda0003f04070 */
[----:B------:R-:W-:Y:S05]  /*0810*/  @P0 BRA `(.L_x_16) ;  /* 0x0000000000780947 */ /* 0x000fea0003800000 */
[----:B------:R-:W-:Y:S02]  /*0820*/  LOP3.LUT R3, R0, 0x7fffff, RZ, 0xc0, !PT ;  /* 0x007fffff00037812 */ /* 0x000fe400078ec0ff */
[----:B------:R-:W-:Y:S02]  /*0830*/  MOV R10, 0x3 ;  /* 0x00000003000a7802 */ /* 0x000fe40000000f00 */
[----:B------:R-:W-:Y:S02]  /*0840*/  LOP3.LUT R3, R3, 0x3f800000, RZ, 0xfc, !PT ;  /* 0x3f80000003037812 */ /* 0x000fe400078efcff */
[----:B------:R-:W-:Y:S02]  /*0850*/  SHF.L.U32 R10, R10, R13, RZ ;  /* 0x0000000d0a0a7219 */ /* 0x000fe400000006ff */
[----:B------:R-:W0:Y:S02]  /*0860*/  MUFU.RCP R8, R3 ;  /* 0x0000000300087308 */ /* 0x000e240000001000 */
[----:B0-----:R-:W-:-:S04]  /*0870*/  FFMA R7, R3, R8, -1 ;  /* 0xbf80000003077423 */ /* 0x001fc80000000008 */
[----:B------:R-:W-:-:S04]  /*0880*/  FADD.FTZ R7, -R7, -RZ ;  /* 0x800000ff07077221 */ /* 0x000fc80000010100 */
[CCC-:B------:R-:W-:Y:S01]  /*0890*/  FFMA.RM R9, R8.reuse, R7.reuse, R8.reuse ;  /* 0x0000000708097223 */ /* 0x1c0fe20000004008 */
[----:B------:R-:W-:-:S04]  /*08a0*/  FFMA.RP R8, R8, R7, R8 ;  /* 0x0000000708087223 */ /* 0x000fc80000008008 */
[C---:B------:R-:W-:Y:S02]  /*08b0*/  LOP3.LUT R7, R9.reuse, 0x7fffff, RZ, 0xc0, !PT ;  /* 0x007fffff09077812 */ /* 0x040fe400078ec0ff */
[----:B------:R-:W-:Y:S02]  /*08c0*/  FSETP.NEU.FTZ.AND P0, PT, R9, R8, PT ;  /* 0x000000080900720b */ /* 0x000fe40003f1d000 */
[----:B------:R-:W-:Y:S02]  /*08d0*/  LOP3.LUT R7, R7, 0x800000, RZ, 0xfc, !PT ;  /* 0x0080000007077812 */ /* 0x000fe400078efcff */
[----:B------:R-:W-:Y:S02]  /*08e0*/  SEL R8, RZ, 0xffffffff, !P0 ;  /* 0xffffffffff087807 */ /* 0x000fe40004000000 */
[----:B------:R-:W-:-:S03]  /*08f0*/  LOP3.LUT R10, R10, R7, RZ, 0xc0, !PT ;  /* 0x000000070a0a7212 */ /* 0x000fc600078ec0ff */
[----:B------:R-:W-:Y:S01]  /*0900*/  IMAD.MOV R8, RZ, RZ, -R8 ;  /* 0x000000ffff087224 */ /* 0x000fe200078e0a08 */
[----:B------:R-:W-:-:S04]  /*0910*/  SHF.R.U32.HI R10, RZ, R13, R10 ;  /* 0x0000000dff0a7219 */ /* 0x000fc8000001160a */
[----:B------:R-:W-:Y:S01]  /*0920*/  LOP3.LUT P1, RZ, R8, R13, R7, 0xf8, !PT ;  /* 0x0000000d08ff7212 */ /* 0x000fe2000782f807 */
[----:B------:R-:W-:Y:S01]  /*0930*/  VIADD R8, R11, 0xffffff04 ;  /* 0xffffff040b087836 */ /* 0x000fe20000000000 */
[C---:B------:R-:W-:Y:S02]  /*0940*/  LOP3.LUT P0, RZ, R10.reuse, 0x1, RZ, 0xc0, !PT ;  /* 0x000000010aff7812 */ /* 0x040fe4000780c0ff */
[----:B------:R-:W-:-:S04]  /*0950*/  LOP3.LUT P2, RZ, R10, 0x2, RZ, 0xc0, !PT ;  /* 0x000000020aff7812 */ /* 0x000fc8000784c0ff */
[----:B------:R-:W-:Y:S02]  /*0960*/  PLOP3.LUT P0, PT, P0, P1, P2, 0xe0, 0x0 ;  /* 0x000000000000781c */ /* 0x000fe40000703c20 */
[----:B------:R-:W-:Y:S02]  /*0970*/  LOP3.LUT P1, RZ, R0, 0x7fffff, RZ, 0xc0, !PT ;  /* 0x007fffff00ff7812 */ /* 0x000fe4000782c0ff */
[----:B------:R-:W-:-:S04]  /*0980*/  SEL R3, RZ, 0x1, !P0 ;  /* 0x00000001ff037807 */ /* 0x000fc80004000000 */
[----:B------:R-:W-:-:S04]  /*0990*/  IADD3 R3, PT, PT, -R3, RZ, RZ ;  /* 0x000000ff03037210 */ /* 0x000fc80007ffe1ff */
[----:B------:R-:W-:Y:S02]  /*09a0*/  ISETP.GE.AND P0, PT, R3, RZ, PT ;  /* 0x000000ff0300720c */ /* 0x000fe40003f06270 */
[----:B------:R-:W-:-:S11]  /*09b0*/  SHF.R.U32.HI R3, RZ, R8, R7 ;  /* 0x00000008ff037219 */ /* 0x000fd60000011607 */
[----:B------:R-:W-:-:S05]  /*09c0*/  @!P0 IADD3 R3, PT, PT, R3, 0x1, RZ ;  /* 0x0000000103038810 */ /* 0x000fca0007ffe0ff */
[----:B------:R-:W-:-:S05]  /*09d0*/  @!P1 IMAD.SHL.U32 R3, R3, 0x2, RZ ;  /* 0x0000000203039824 */ /* 0x000fca00078e00ff */
[----:B------:R-:W-:Y:S01]  /*09e0*/  LOP3.LUT R3, R3, 0x80000000, R0, 0xf8, !PT ;  /* 0x8000000003037812 */ /* 0x000fe200078ef800 */
[----:B------:R-:W-:Y:S06]  /*09f0*/  BRA `(.L_x_15) ;  /* 0x0000000000047947 */ /* 0x000fec0003800000 */
.L_x_16:
[----:B------:R0:W1:Y:S02]  /*0a00*/  MUFU.RCP R3, R0 ;  /* 0x0000000000037308 */ /* 0x0000640000001000 */
.L_x_15:
[----:B------:R-:W-:-:S04]  /*0a10*/  HFMA2 R7, -RZ, RZ, 0, 0 ;  /* 0x00000000ff077431 */ /* 0x000fc800000001ff */
[----:B0123--:R-:W-:Y:S05]  /*0a20*/  RET.REL.NODEC R6 `(_Z8data_genPfS_ffffi) ;  /* 0xfffffff406747950 */ /* 0x00ffea0003c3ffff */
        .weak           $__internal_1_$__cuda_sm20_sqrt_rn_f32_slowpath
        .type           $__internal_1_$__cuda_sm20_sqrt_rn_f32_slowpath,@function
        .size           $__internal_1_$__cuda_sm20_sqrt_rn_f32_slowpath,($__internal_2_$__cuda_sm3x_div_rn_noftz_f32_slowpath - $__internal_1_$__cuda_sm20_sqrt_rn_f32_slowpath)
$__internal_1_$__cuda_sm20_sqrt_rn_f32_slowpath:
[----:B------:R-:W-:-:S13]  /*0a30*/  LOP3.LUT P0, RZ, R8, 0x7fffffff, RZ, 0xc0, !PT ;  /* 0x7fffffff08ff7812 */ /* 0x000fda000780c0ff */
[----:B------:R-:W-:Y:S05]  /*0a40*/  @!P0 BRA `(.L_x_17) ;  /* 0x0000000000488947 */ /* 0x000fea0003800000 */
[----:B------:R-:W-:Y:S01]  /*0a50*/  FSETP.GEU.FTZ.AND P0, PT, R8, RZ, PT ;  /* 0x000000ff0800720b */ /* 0x000fe20003f1e000 */
[----:B------:R-:W-:-:S12]  /*0a60*/  IMAD.MOV.U32 R0, RZ, RZ, R8 ;  /* 0x000000ffff007224 */ /* 0x000fd800078e0008 */
[----:B------:R-:W-:Y:S01]  /*0a70*/  @!P0 MOV R8, 0x7fffffff ;  /* 0x7fffffff00088802 */ /* 0x000fe20000000f00 */
[----:B------:R-:W-:Y:S06]  /*0a80*/  @!P0 BRA `(.L_x_17) ;  /* 0x0000000000388947 */ /* 0x000fec0003800000 */
[----:B------:R-:W-:-:S13]  /*0a90*/  FSETP.GTU.FTZ.AND P0, PT, |R0|, +INF , PT ;  /* 0x7f8000000000780b */ /* 0x000fda0003f1c200 */
[----:B------:R-:W-:Y:S01]  /*0aa0*/  @P0 FADD.FTZ R8, R0, 1 ;  /* 0x3f80000000080421 */ /* 0x000fe20000010000 */
[----:B------:R-:W-:Y:S06]  /*0ab0*/  @P0 BRA `(.L_x_17) ;  /* 0x00000000002c0947 */ /* 0x000fec0003800000 */
[----:B------:R-:W-:-:S13]  /*0ac0*/  FSETP.NEU.FTZ.AND P0, PT, |R0|, +INF , PT ;  /* 0x7f8000000000780b */ /* 0x000fda0003f1d200 */
[----:B------:R-:W-:Y:S01]  /*0ad0*/  @!P0 IMAD.MOV.U32 R8, RZ, RZ, R0 ;  /* 0x000000ffff088224 */ /* 0x000fe200078e0000 */
[----:B------:R-:W-:Y:S06]  /*0ae0*/  @!P0 BRA `(.L_x_17) ;  /* 0x0000000000208947 */ /* 0x000fec0003800000 */
[----:B------:R-:W-:-:S04]  /*0af0*/  FFMA R0, R0, 1.84467440737095516160e+19, RZ ;  /* 0x5f80000000007823 */ /* 0x000fc800000000ff */
[----:B------:R-:W0:Y:S02]  /*0b00*/  MUFU.RSQ R3, R0 ;  /* 0x0000000000037308 */ /* 0x000e240000001400 */
[----:B0-----:R-:W-:Y:S01]  /*0b10*/  FMUL.FTZ R7, R0, R3 ;  /* 0x0000000300077220 */ /* 0x001fe20000410000 */
[----:B------:R-:W-:-:S03]  /*0b20*/  FMUL.FTZ R3, R3, 0.5 ;  /* 0x3f00000003037820 */ /* 0x000fc60000410000 */
[----:B------:R-:W-:-:S04]  /*0b30*/  FADD.FTZ R6, -R7, -RZ ;  /* 0x800000ff07067221 */ /* 0x000fc80000010100 */
[----:B------:R-:W-:-:S04]  /*0b40*/  FFMA R6, R7, R6, R0 ;  /* 0x0000000607067223 */ /* 0x000fc80000000000 */
[----:B------:R-:W-:-:S04]  /*0b50*/  FFMA R3, R6, R3, R7 ;  /* 0x0000000306037223 */ /* 0x000fc80000000007 */
[----:B------:R-:W-:-:S07]  /*0b60*/  FMUL.FTZ R8, R3, 2.3283064365386962891e-10 ;  /* 0x2f80000003087820 */ /* 0x000fce0000410000 */
.L_x_17:
[----:B------:R-:W-:Y:S01]  /*0b70*/  MOV R6, R9 ;  /* 0x0000000900067202 */ /* 0x000fe20000000f00 */
[----:B------:R-:W-:-:S04]  /*0b80*/  IMAD.MOV.U32 R7, RZ, RZ, 0x0 ;  /* 0x00000000ff077424 */ /* 0x000fc800078e00ff */
[----:B------:R-:W-:Y:S05]  /*0b90*/  RET.REL.NODEC R6 `(_Z8data_genPfS_ffffi) ;  /* 0xfffffff406187950 */ /* 0x000fea0003c3ffff */
        .weak           $__internal_2_$__cuda_sm3x_div_rn_noftz_f32_slowpath
        .type           $__internal_2_$__cuda_sm3x_div_rn_noftz_f32_slowpath,@function
        .size           $__internal_2_$__cuda_sm3x_div_rn_noftz_f32_slowpath,(.L_x_32 - $__internal_2_$__cuda_sm3x_div_rn_noftz_f32_slowpath)
$__internal_2_$__cuda_sm3x_div_rn_noftz_f32_slowpath:
[----:B------:R-:W-:Y:S01]  /*0ba0*/  SHF.R.U32.HI R10, RZ, 0x17, R3 ;  /* 0x00000017ff0a7819 */ /* 0x000fe20000011603 */
[----:B------:R-:W-:Y:S01]  /*0bb0*/  BSSY.RECONVERGENT B1, `(.L_x_18) ;  /* 0x0000063000017945 */ /* 0x000fe20003800200 */
[----:B------:R-:W-:Y:S02]  /*0bc0*/  SHF.R.U32.HI R9, RZ, 0x17, R0 ;  /* 0x00000017ff097819 */ /* 0x000fe40000011600 */
[----:B------:R-:W-:Y:S02]  /*0bd0*/  LOP3.LUT R10, R10, 0xff, RZ, 0xc0, !PT ;  /* 0x000000ff0a0a7812 */ /* 0x000fe400078ec0ff */
[----:B------:R-:W-:Y:S02]  /*0be0*/  LOP3.LUT R14, R9, 0xff, RZ, 0xc0, !PT ;  /* 0x000000ff090e7812 */ /* 0x000fe400078ec0ff */
[----:B------:R-:W-:Y:S02]  /*0bf0*/  IADD3 R13, PT, PT, R10, -0x1, RZ ;  /* 0xffffffff0a0d7810 */ /* 0x000fe40007ffe0ff */
[----:B------:R-:W-:Y:S01]  /*0c00*/  MOV R11, R3 ;  /* 0x00000003000b7202 */ /* 0x000fe20000000f00 */
[----:B------:R-:W-:Y:S01]  /*0c10*/  VIADD R12, R14, 0xffffffff ;  /* 0xffffffff0e0c7836 */ /* 0x000fe20000000000 */
[----:B------:R-:W-:-:S04]  /*0c20*/  ISETP.GT.U32.AND P0, PT, R13, 0xfd, PT ;  /* 0x000000fd0d00780c */ /* 0x000fc80003f04070 */
[----:B------:R-:W-:-:S13]  /*0c30*/  ISETP.GT.U32.OR P0, PT, R12, 0xfd, P0 ;  /* 0x000000fd0c00780c */ /* 0x000fda0000704470 */
[----:B------:R-:W-:Y:S01]  /*0c40*/  @!P0 IMAD.MOV.U32 R9, RZ, RZ, RZ ;  /* 0x000000ffff098224 */ /* 0x000fe200078e00ff */
[----:B------:R-:W-:Y:S06]  /*0c50*/  @!P0 BRA `(.L_x_19) ;  /* 0x00000000005c8947 */ /* 0x000fec0003800000 */
[----:B------:R-:W-:Y:S02]  /*0c60*/  FSETP.GTU.FTZ.AND P0, PT, |R0|, +INF , PT ;  /* 0x7f8000000000780b */ /* 0x000fe40003f1c200 */
[----:B------:R-:W-:-:S04]  /*0c70*/  FSETP.GTU.FTZ.AND P1, PT, |R3|, +INF , PT ;  /* 0x7f8000000300780b */ /* 0x000fc80003f3c200 */
[----:B------:R-:W-:-:S13]  /*0c80*/  PLOP3.LUT P0, PT, P0, P1, PT, 0xf8, 0x8f ;  /* 0x00000000008f781c */ /* 0x000fda0000703f70 */
[----:B------:R-:W-:Y:S05]  /*0c90*/  @P0 BRA `(.L_x_20) ;  /* 0x00000004004c0947 */ /* 0x000fea0003800000 */
[----:B------:R-:W-:-:S13]  /*0ca0*/  LOP3.LUT P0, RZ, R11, 0x7fffffff, R0, 0xc8, !PT ;  /* 0x7fffffff0bff7812 */ /* 0x000fda000780c800 */
[----:B------:R-:W-:Y:S05]  /*0cb0*/  @!P0 BRA `(.L_x_21) ;  /* 0x00000004003c8947 */ /* 0x000fea0003800000 */
[C---:B------:R-:W-:Y:S02]  /*0cc0*/  FSETP.NEU.FTZ.AND P2, PT, |R0|.reuse, +INF , PT ;  /* 0x7f8000000000780b */ /* 0x040fe40003f5d200 */
[----:B------:R-:W-:Y:S02]  /*0cd0*/  FSETP.NEU.FTZ.AND P1, PT, |R3|, +INF , PT ;  /* 0x7f8000000300780b */ /* 0x000fe40003f3d200 */
[----:B------:R-:W-:-:S11]  /*0ce0*/  FSETP.NEU.FTZ.AND P0, PT, |R0|, +INF , PT ;  /* 0x7f8000000000780b */ /* 0x000fd60003f1d200 */
[----:B------:R-:W-:Y:S05]  /*0cf0*/  @!P1 BRA !P2, `(.L_x_21) ;  /* 0x00000004002c9947 */ /* 0x000fea0005000000 */
[----:B------:R-:W-:-:S04]  /*0d00*/  LOP3.LUT P2, RZ, R0, 0x7fffffff, RZ, 0xc0, !PT ;  /* 0x7fffffff00ff7812 */ /* 0x000fc8000784c0ff */
[----:B------:R-:W-:-:S13]  /*0d10*/  PLOP3.LUT P1, PT, P1, P2, PT, 0x2f, 0xf2 ;  /* 0x0000000000f2781c */ /* 0x000fda0000f24577 */
[----:B------:R-:W-:Y:S05]  /*0d20*/  @P1 BRA `(.L_x_22) ;  /* 0x0000000400181947 */ /* 0x000fea0003800000 */
[----:B------:R-:W-:-:S04]  /*0d30*/  LOP3.LUT P1, RZ, R11, 0x7fffffff, RZ, 0xc0, !PT ;  /* 0x7fffffff0bff7812 */ /* 0x000fc8000782c0ff */
[----:B------:R-:W-:-:S13]  /*0d40*/  PLOP3.LUT P0, PT, P0, P1, PT, 0x2f, 0xf2 ;  /* 0x0000000000f2781c */ /* 0x000fda0000702577 */
[----:B------:R-:W-:Y:S05]  /*0d50*/  @P0 BRA `(.L_x_23) ;  /* 0x0000000400000947 */ /* 0x000fea0003800000 */
[----:B------:R-:W-:Y:S02]  /*0d60*/  ISETP.GE.AND P0, PT, R12, RZ, PT ;  /* 0x000000ff0c00720c */ /* 0x000fe40003f06270 */
[----:B------:R-:W-:-:S11]  /*0d70*/  ISETP.GE.AND P1, PT, R13, RZ, PT ;  /* 0x000000ff0d00720c */ /* 0x000fd60003f26270 */
[----:B------:R-:W-:Y:S01]  /*0d80*/  @P0 MOV R9, RZ ;  /* 0x000000ff00090202 */ /* 0x000fe20000000f00 */
[----:B------:R-:W-:Y:S02]  /*0d90*/  @!P0 IMAD.MOV.U32 R9, RZ, RZ, -0x40 ;  /* 0xffffffc0ff098424 */ /* 0x000fe400078e00ff */
[----:B------:R-:W-:Y:S01]  /*0da0*/  @!P0 FFMA R0, R0, 1.84467440737095516160e+19, RZ ;  /* 0x5f80000000008823 */ /* 0x000fe200000000ff */
[----:B------:R-:W-:Y:S02]  /*0db0*/  @!P1 FFMA R11, R3, 1.84467440737095516160e+19, RZ ;  /* 0x5f800000030b9823 */ /* 0x000fe400000000ff */
[----:B------:R-:W-:-:S07]  /*0dc0*/  @!P1 IADD3 R9, PT, PT, R9, 0x40, RZ ;  /* 0x0000004009099810 */ /* 0x000fce0007ffe0ff */
.L_x_19:
[----:B------:R-:W-:Y:S01]  /*0dd0*/  LEA R12, R10, 0xc0800000, 0x17 ;  /* 0xc08000000a0c7811 */ /* 0x000fe200078eb8ff */
[----:B------:R-:W-:Y:S04]  /*0de0*/  BSSY.RECONVERGENT B2, `(.L_x_24) ;  /* 0x0000036000027945 */ /* 0x000fe80003800200 */
[----:B------:R-:W-:Y:S01]  /*0df0*/  IMAD.IADD R12, R11, 0x1, -R12 ;  /* 0x000000010b0c7824 */ /* 0x000fe200078e0a0c */
[----:B------:R-:W-:-:S03]  /*0e00*/  IADD3 R11, PT, PT, R14, -0x7f, RZ ;  /* 0xffffff810e0b7810 */ /* 0x000fc60007ffe0ff */
[----:B------:R0:W1:Y:S01]  /*0e10*/  MUFU.RCP R13, R12 ;  /* 0x0000000c000d7308 */ /* 0x0000620000001000 */
[----:B------:R-:W-:Y:S01]  /*0e20*/  FADD.FTZ R15, -R12, -RZ ;  /* 0x800000ff0c0f7221 */ /* 0x000fe20000010100 */
[C---:B------:R-:W-:Y:S01]  /*0e30*/  IMAD R0, R11.reuse, -0x800000, R0 ;  /* 0xff8000000b007824 */ /* 0x040fe200078e0200 */
[----:B0-----:R-:W-:-:S05]  /*0e40*/  IADD3 R12, PT, PT, R11, 0x7f, -R10 ;  /* 0x0000007f0b0c7810 */ /* 0x001fca0007ffe80a */
[----:B------:R-:W-:Y:S02]  /*0e50*/  IMAD.IADD R9, R12, 0x1, R9 ;  /* 0x000000010c097824 */ /* 0x000fe400078e0209 */
[----:B-1----:R-:W-:-:S04]  /*0e60*/  FFMA R14, R13, R15, 1 ;  /* 0x3f8000000d0e7423 */ /* 0x002fc8000000000f */
[----:B------:R-:W-:-:S04]  /*0e70*/  FFMA R16, R13, R14, R13 ;  /* 0x0000000e0d107223 */ /* 0x000fc8000000000d */
[----:B------:R-:W-:-:S04]  /*0e80*/  FFMA R13, R0, R16, RZ ;  /* 0x00000010000d7223 */ /* 0x000fc800000000ff */
[----:B------:R-:W-:-:S04]  /*0e90*/  FFMA R14, R15, R13, R0 ;  /* 0x0000000d0f0e7223 */ /* 0x000fc80000000000 */
[----:B------:R-:W-:-:S04]  /*0ea0*/  FFMA R13, R16, R14, R13 ;  /* 0x0000000e100d7223 */ /* 0x000fc8000000000d */
[----:B------:R-:W-:-:S04]  /*0eb0*/  FFMA R14, R15, R13, R0 ;  /* 0x0000000d0f0e7223 */ /* 0x000fc80000000000 */
[----:B------:R-:W-:-:S05]  /*0ec0*/  FFMA R0, R16, R14, R13 ;  /* 0x0000000e10007223 */ /* 0x000fca000000000d */
[----:B------:R-:W-:-:S04]  /*0ed0*/  SHF.R.U32.HI R10, RZ, 0x17, R0 ;  /* 0x00000017ff0a7819 */ /* 0x000fc80000011600 */
[----:B------:R-:W-:-:S04]  /*0ee0*/  LOP3.LUT R10, R10, 0xff, RZ, 0xc0, !PT ;  /* 0x000000ff0a0a7812 */ /* 0x000fc800078ec0ff */
[----:B------:R-:W-:-:S05]  /*0ef0*/  IADD3 R15, PT, PT, R10, R9, RZ ;  /* 0x000000090a0f7210 */ /* 0x000fca0007ffe0ff */
[----:B------:R-:W-:-:S05]  /*0f00*/  VIADD R10, R15, 0xffffffff ;  /* 0xffffffff0f0a7836 */ /* 0x000fca0000000000 */
[----:B------:R-:W-:-:S13]  /*0f10*/  ISETP.GE.U32.AND P0, PT, R10, 0xfe, PT ;  /* 0x000000fe0a00780c */ /* 0x000fda0003f06070 */
[----:B------:R-:W-:Y:S05]  /*0f20*/  @!P0 BRA `(.L_x_25) ;  /* 0x0000000000808947 */ /* 0x000fea0003800000 */
[----:B------:R-:W-:-:S13]  /*0f30*/  ISETP.GT.AND P0, PT, R15, 0xfe, PT ;  /* 0x000000fe0f00780c */ /* 0x000fda0003f04270 */
[----:B------:R-:W-:Y:S05]  /*0f40*/  @P0 BRA `(.L_x_26) ;  /* 0x00000000006c0947 */ /* 0x000fea0003800000 */
[----:B------:R-:W-:-:S13]  /*0f50*/  ISETP.GE.AND P0, PT, R15, 0x1, PT ;  /* 0x000000010f00780c */ /* 0x000fda0003f06270 */
[----:B------:R-:W-:Y:S05]  /*0f60*/  @P0 BRA `(.L_x_27) ;  /* 0x0000000000740947 */ /* 0x000fea0003800000 */
[----:B------:R-:W-:Y:S02]  /*0f70*/  ISETP.GE.AND P0, PT, R15, -0x18, PT ;  /* 0xffffffe80f00780c */ /* 0x000fe40003f06270 */
[----:B------:R-:W-:-:S11]  /*0f80*/  LOP3.LUT R0, R0, 0x80000000, RZ, 0xc0, !PT ;  /* 0x8000000000007812 */ /* 0x000fd600078ec0ff */
[----:B------:R-:W-:Y:S05]  /*0f90*/  @!P0 BRA `(.L_x_27) ;  /* 0x0000000000688947 */ /* 0x000fea0003800000 */
[CCC-:B------:R-:W-:Y:S01]  /*0fa0*/  FFMA.RZ R9, R16.reuse, R14.reuse, R13.reuse ;  /* 0x0000000e10097223 */ /* 0x1c0fe2000000c00d */
[C---:B------:R-:W-:Y:S01]  /*0fb0*/  IADD3 R12, PT, PT, R15.reuse, 0x20, RZ ;  /* 0x000000200f0c7810 */ /* 0x040fe20007ffe0ff */
[CCC-:B------:R-:W-:Y:S01]  /*0fc0*/  FFMA.RM R10, R16.reuse, R14.reuse, R13.reuse ;  /* 0x0000000e100a7223 */ /* 0x1c0fe2000000400d */
[----:B------:R-:W-:Y:S02]  /*0fd0*/  ISETP.NE.AND P2, PT, R15, RZ, PT ;  /* 0x000000ff0f00720c */ /* 0x000fe40003f45270 */
[----:B------:R-:W-:Y:S01]  /*0fe0*/  LOP3.LUT R11, R9, 0x7fffff, RZ, 0xc0, !PT ;  /* 0x007fffff090b7812 */ /* 0x000fe200078ec0ff */
[----:B------:R-:W-:Y:S01]  /*0ff0*/  FFMA.RP R9, R16, R14, R13 ;  /* 0x0000000e10097223 */ /* 0x000fe2000000800d */
[----:B------:R-:W-:Y:S01]  /*1000*/  IMAD.MOV R13, RZ, RZ, -R15 ;  /* 0x000000ffff0d7224 */ /* 0x000fe200078e0a0f */
[----:B------:R-:W-:Y:S02]  /*1010*/  ISETP.NE.AND P1, PT, R15, RZ, PT ;  /* 0x000000ff0f00720c */ /* 0x000fe40003f25270 */
[----:B------:R-:W-:-:S02]  /*1020*/  LOP3.LUT R11, R11, 0x800000, RZ, 0xfc, !PT ;  /* 0x008000000b0b7812 */ /* 0x000fc400078efcff */
[----:B------:R-:W-:Y:S02]  /*1030*/  FSETP.NEU.FTZ.AND P0, PT, R9, R10, PT ;  /* 0x0000000a0900720b */ /* 0x000fe40003f1d000 */
[----:B------:R-:W-:Y:S02]  /*1040*/  SHF.L.U32 R12, R11, R12, RZ ;  /* 0x0000000c0b0c7219 */ /* 0x000fe400000006ff */
[----:B------:R-:W-:Y:S02]  /*1050*/  SEL R10, R13, RZ, P2 ;  /* 0x000000ff0d0a7207 */ /* 0x000fe40001000000 */
[----:B------:R-:W-:Y:S02]  /*1060*/  ISETP.NE.AND P1, PT, R12, RZ, P1 ;  /* 0x000000ff0c00720c */ /* 0x000fe40000f25270 */
[----:B------:R-:W-:Y:S02]  /*1070*/  SHF.R.U32.HI R10, RZ, R10, R11 ;  /* 0x0000000aff0a7219 */ /* 0x000fe4000001160b */
[----:B------:R-:W-:-:S02]  /*1080*/  PLOP3.LUT P0, PT, P0, P1, PT, 0xf8, 0x8f ;  /* 0x00000000008f781c */ /* 0x000fc40000703f70 */
[----:B------:R-:W-:Y:S02]  /*1090*/  SHF.R.U32.HI R12, RZ, 0x1, R10 ;  /* 0x00000001ff0c7819 */ /* 0x000fe4000001160a */
[----:B------:R-:W-:-:S04]  /*10a0*/  SEL R9, RZ, 0x1, !P0 ;  /* 0x00000001ff097807 */ /* 0x000fc80004000000 */
[----:B------:R-:W-:-:S04]  /*10b0*/  LOP3.LUT R9, R9, 0x1, R12, 0xf8, !PT ;  /* 0x0000000109097812 */ /* 0x000fc800078ef80c */
[----:B------:R-:W-:-:S04]  /*10c0*/  LOP3.LUT R9, R9, R10, RZ, 0xc0, !PT ;  /* 0x0000000a09097212 */ /* 0x000fc800078ec0ff */
[----:B------:R-:W-:-:S04]  /*10d0*/  IADD3 R9, PT, PT, R12, R9, RZ ;  /* 0x000000090c097210 */ /* 0x000fc80007ffe0ff */
[----:B------:R-:W-:Y:S01]  /*10e0*/  LOP3.LUT R0, R9, R0, RZ, 0xfc, !PT ;  /* 0x0000000009007212 */ /* 0x000fe200078efcff */
[----:B------:R-:W-:Y:S06]  /*10f0*/  BRA `(.L_x_27) ;  /* 0x0000000000107947 */ /* 0x000fec0003800000 */
.L_x_26:
[----:B------:R-:W-:-:S04]  /*1100*/  LOP3.LUT R0, R0, 0x80000000, RZ, 0xc0, !PT ;  /* 0x8000000000007812 */ /* 0x000fc800078ec0ff */
[----:B------:R-:W-:Y:S01]  /*1110*/  LOP3.LUT R0, R0, 0x7f800000, RZ, 0xfc, !PT ;  /* 0x7f80000000007812 */ /* 0x000fe200078efcff */
[----:B------:R-:W-:Y:S06]  /*1120*/  BRA `(.L_x_27) ;  /* 0x0000000000047947 */ /* 0x000fec0003800000 */
.L_x_25:
[----:B------:R-:W-:-:S07]  /*1130*/  IMAD R0, R9, 0x800000, R0 ;  /* 0x0080000009007824 */ /* 0x000fce00078e0200 */
.L_x_27:
[----:B------:R-:W-:Y:S05]  /*1140*/  BSYNC.RECONVERGENT B2 ;  /* 0x0000000000027941 */ /* 0x000fea0003800200 */
.L_x_24:
[----:B------:R-:W-:Y:S05]  /*1150*/  BRA `(.L_x_28) ;  /* 0x0000000000207947 */ /* 0x000fea0003800000 */
.L_x_23:
[----:B------:R-:W-:-:S04]  /*1160*/  LOP3.LUT R0, R11, 0x80000000, R0, 0x48, !PT ;  /* 0x800000000b007812 */ /* 0x000fc800078e4800 */
[----:B------:R-:W-:Y:S01]  /*1170*/  LOP3.LUT R0, R0, 0x7f800000, RZ, 0xfc, !PT ;  /* 0x7f80000000007812 */ /* 0x000fe200078efcff */
[----:B------:R-:W-:Y:S06]  /*1180*/  BRA `(.L_x_28) ;  /* 0x0000000000147947 */ /* 0x000fec0003800000 */
.L_x_22:
[----:B------:R-:W-:Y:S01]  /*1190*/  LOP3.LUT R0, R11, 0x80000000, R0, 0x48, !PT ;  /* 0x800000000b007812 */ /* 0x000fe200078e4800 */
[----:B------:R-:W-:Y:S06]  /*11a0*/  BRA `(.L_x_28) ;  /* 0x00000000000c7947 */ /* 0x000fec0003800000 */
.L_x_21:
[----:B------:R-:W0:Y:S01]  /*11b0*/  MUFU.RSQ R0, -QNAN ;  /* 0xffc0000000007908 */ /* 0x000e220000001400 */
[----:B------:R-:W-:Y:S05]  /*11c0*/  BRA `(.L_x_28) ;  /* 0x0000000000047947 */ /* 0x000fea0003800000 */
.L_x_20:
[----:B------:R-:W-:-:S07]  /*11d0*/  FADD.FTZ R0, R0, R3 ;  /* 0x0000000300007221 */ /* 0x000fce0000010000 */
.L_x_28:
[----:B------:R-:W-:Y:S05]  /*11e0*/  BSYNC.RECONVERGENT B1 ;  /* 0x0000000000017941 */ /* 0x000fea0003800200 */
.L_x_18:
[----:B------:R-:W-:-:S04]  /*11f0*/  HFMA2 R9, -RZ, RZ, 0, 0 ;  /* 0x00000000ff097431 */ /* 0x000fc800000001ff */
[----:B0-----:R-:W-:Y:S05]  /*1200*/  RET.REL.NODEC R8 `(_Z8data_genPfS_ffffi) ;  /* 0xffffffec087c7950 */ /* 0x001fea0003c3ffff */
.L_x_29:
        /* <DEDUP_REMOVED lines=15> */
.L_x_32:


//--------------------- .nv.global.init           --------------------------
	.section	.nv.global.init,"aw",@progbits
	.align	4
.nv.global.init:
	.type		PI,@object
	.size		PI,(.L_0 - PI)
PI:
        /*0000*/ 	.byte	0xda, 0x0f, 0x49, 0x40
.L_0:


//--------------------- .nv.shared._Z5ex2inPfS_i  --------------------------
	.section	.nv.shared._Z5ex2inPfS_i,"aw",@nobits
	.sectionflags	@""
	.align	16
	.zero		1024


//--------------------- .nv.shared.reserved.0     --------------------------
	.section	.nv.shared.reserved.0,"aw",@nobits
	.weak		__nv_reservedSMEM_offset_0_alias
	.size		__nv_reservedSMEM_offset_0_alias, 0, 64
	.other		__nv_reservedSMEM_offset_0_alias,@"STO_CUDA_RESERVED_SHARED STV_DEFAULT"
__nv_reservedSMEM_offset_0_alias:
	.zero		0
	.zero		64


//--------------------- .nv.shared._Z7bl_scanPfPKfi --------------------------
	.section	.nv.shared._Z7bl_scanPfPKfi,"aw",@nobits
	.sectionflags	@""
	.align	16
	.zero		1024


//--------------------- .nv.shared._Z8data_genPfS_ffffi --------------------------
	.section	.nv.shared._Z8data_genPfS_ffffi,"aw",@nobits
	.sectionflags	@""
	.align	16
	.zero		1024


//--------------------- .nv.constant0._Z5ex2inPfS_i --------------------------
	.section	.nv.constant0._Z5ex2inPfS_i,"a",@progbits
	.sectionflags	@""
	.align	4
.nv.constant0._Z5ex2inPfS_i:
	.zero		916


//--------------------- .nv.constant0._Z7bl_scanPfPKfi --------------------------
	.section	.nv.constant0._Z7bl_scanPfPKfi,"a",@progbits
	.sectionflags	@""
	.align	4
.nv.constant0._Z7bl_scanPfPKfi:
	.zero		916


//--------------------- .nv.constant0._Z8data_genPfS_ffffi --------------------------
	.section	.nv.constant0._Z8data_genPfS_ffffi,"a",@progbits
	.sectionflags	@""
	.align	4
.nv.constant0._Z8data_genPfS_ffffi:
	.zero		932


//--------------------- SYMBOLS --------------------------

	.type		.nv.reservedSmem.offset0,@object
	.size		.nv.reservedSmem.offset0,0x4
	.type		.nv.reservedSmem.cap,@object
	.size		.nv.reservedSmem.cap,0x4
